	.target	sm_90a

	.elftype	@"ET_EXEC"


//--------------------- .note.nv.tkinfo           --------------------------
	.section	.note.nv.tkinfo,"",@"SHT_NOTE"
	.sectionflags	@"SHF_NOTE_NV_TKINFO"
	.tkinfo
        /*0018*/ 	.word	0x00000002
        /*0030*/ 	.string	""
        /*0030*/ 	.string	"ptxas"
        /*0030*/ 	.string	"Cuda compilation tools, release 13.0, V13.0.88"
        /*0030*/ 	.string	"Build cuda_13.0.r13.0/compiler.36424714_0"
        /*0030*/ 	.string	"-arch sm_90a -m 64 "



//--------------------- .note.nv.cuinfo           --------------------------
	.section	.note.nv.cuinfo,"",@"SHT_NOTE"
	.sectionflags	@"SHF_NOTE_NV_CUINFO"
        /*0018*/ 	.short	0x0002
        /*001a*/ 	.short	0x005a
        /*001c*/ 	.short	0x0082
	.zero		2


//--------------------- .nv.info                  --------------------------
	.section	.nv.info,"",@"SHT_CUDA_INFO"
	.align	4


	//----- nvinfo : EIATTR_REGCOUNT
	.align		4
        /*0000*/ 	.byte	0x04, 0x2f
        /*0002*/ 	.short	(.L_12 - .L_11)
	.align		4
.L_11:
        /*0004*/ 	.word	index@(_ZN7cutlass13device_kernelINS_4conv6kernel13ConvUniversalINS1_16ConvProblemShapeILNS1_8OperatorE1ELi3EEENS1_10collective14CollectiveConvINS1_46MainloopSm90TmaGmmaWarpSpecializedImplicitGemmILS5_1ELi18ELi3EN4cute5tupleIJNSA_1CILi1EEESD_SD_EEENS1_36KernelImplicitTmaWarpSpecializedSm90ELi1EEENSB_IJNSC_ILi128EEENSC_ILi64EEENSB_IJNSC_ILi32EEEEEEEEENS_6half_tESM_NSA_8TiledMMAINSA_8MMA_AtomIJNSA_4SM904GMMA25MMA_64x64x16_F32F16F16_SSILNSQ_5MajorE0ELSS_1ELNSQ_7ScaleInE1ELST_1EEEEEENSA_6LayoutISE_NSB_IJNSC_ILi0EEESX_SX_EEEEENSB_IJNSA_10UnderscoreES10_S10_EEEEENS7_6detail26Sm90ImplicitGemmTileTraitsINSA_20SM90_TMA_LOAD_IM2COLENSA_14ComposedLayoutINSA_7SwizzleILi2ELi4ELi3EEENSA_18smem_ptr_flag_bitsILi16EEENSW_INSB_IJNSB_IJNSC_ILi8EEENSC_ILi16EEEEEENSB_IJSJ_SD_EEENSB_IJSD_NSC_ILi18EEEEEEEEENSB_IJNSB_IJSJ_NSC_ILi256EEEEEENSB_IJSD_SX_EEENSB_IJSX_NSC_ILi4096EEEEEEEEEEEEEvEENS14_INSA_13SM90_TMA_LOADENS16_INS17_ILi3ELi4ELi3EEES1A_NSW_INSB_IJNSB_IJSI_SD_EEENSB_IJS1B_NSC_ILi4EEEEEES1G_EEENSB_IJS1K_NSB_IJSI_NSC_ILi512EEEEEENSB_IJSX_NSC_ILi2048EEEEEEEEEEEEEvEEEENS_8epilogue10collective6detail29Sm90TmaWarpSpecializedAdapterINS27_15DefaultEpilogueISM_NSB_IJNSB_IJllllEEESD_SX_EEES2C_NS26_6thread17LinearCombinationISM_Li1EffLNS2D_9ScaleType4KindE0ELNS_15FloatRoundStyleE2ESM_EENS_4gemm15EpilogueDefaultEEEEEvvEEEEvNT_6ParamsE)
        /*0008*/ 	.word	0x0000005a


	//----- nvinfo : EIATTR_FRAME_SIZE
	.align		4
.L_12:
        /*000c*/ 	.byte	0x04, 0x11
        /*000e*/ 	.short	(.L_14 - .L_13)
	.align		4
.L_13:
        /*0010*/ 	.word	index@(_ZN7cutlass13device_kernelINS_4conv6kernel13ConvUniversalINS1_16ConvProblemShapeILNS1_8OperatorE1ELi3EEENS1_10collective14CollectiveConvINS1_46MainloopSm90TmaGmmaWarpSpecializedImplicitGemmILS5_1ELi18ELi3EN4cute5tupleIJNSA_1CILi1EEESD_SD_EEENS1_36KernelImplicitTmaWarpSpecializedSm90ELi1EEENSB_IJNSC_ILi128EEENSC_ILi64EEENSB_IJNSC_ILi32EEEEEEEEENS_6half_tESM_NSA_8TiledMMAINSA_8MMA_AtomIJNSA_4SM904GMMA25MMA_64x64x16_F32F16F16_SSILNSQ_5MajorE0ELSS_1ELNSQ_7ScaleInE1ELST_1EEEEEENSA_6LayoutISE_NSB_IJNSC_ILi0EEESX_SX_EEEEENSB_IJNSA_10UnderscoreES10_S10_EEEEENS7_6detail26Sm90ImplicitGemmTileTraitsINSA_20SM90_TMA_LOAD_IM2COLENSA_14ComposedLayoutINSA_7SwizzleILi2ELi4ELi3EEENSA_18smem_ptr_flag_bitsILi16EEENSW_INSB_IJNSB_IJNSC_ILi8EEENSC_ILi16EEEEEENSB_IJSJ_SD_EEENSB_IJSD_NSC_ILi18EEEEEEEEENSB_IJNSB_IJSJ_NSC_ILi256EEEEEENSB_IJSD_SX_EEENSB_IJSX_NSC_ILi4096EEEEEEEEEEEEEvEENS14_INSA_13SM90_TMA_LOADENS16_INS17_ILi3ELi4ELi3EEES1A_NSW_INSB_IJNSB_IJSI_SD_EEENSB_IJS1B_NSC_ILi4EEEEEES1G_EEENSB_IJS1K_NSB_IJSI_NSC_ILi512EEEEEENSB_IJSX_NSC_ILi2048EEEEEEEEEEEEEvEEEENS_8epilogue10collective6detail29Sm90TmaWarpSpecializedAdapterINS27_15DefaultEpilogueISM_NSB_IJNSB_IJllllEEESD_SX_EEES2C_NS26_6thread17LinearCombinationISM_Li1EffLNS2D_9ScaleType4KindE0ELNS_15FloatRoundStyleE2ESM_EENS_4gemm15EpilogueDefaultEEEEEvvEEEEvNT_6ParamsE)
        /*0014*/ 	.word	0x00000000


	//----- nvinfo : EIATTR_MIN_STACK_SIZE
	.align		4
.L_14:
        /*0018*/ 	.byte	0x04, 0x12
        /*001a*/ 	.short	(.L_16 - .L_15)
	.align		4
.L_15:
        /*001c*/ 	.word	index@(_ZN7cutlass13device_kernelINS_4conv6kernel13ConvUniversalINS1_16ConvProblemShapeILNS1_8OperatorE1ELi3EEENS1_10collective14CollectiveConvINS1_46MainloopSm90TmaGmmaWarpSpecializedImplicitGemmILS5_1ELi18ELi3EN4cute5tupleIJNSA_1CILi1EEESD_SD_EEENS1_36KernelImplicitTmaWarpSpecializedSm90ELi1EEENSB_IJNSC_ILi128EEENSC_ILi64EEENSB_IJNSC_ILi32EEEEEEEEENS_6half_tESM_NSA_8TiledMMAINSA_8MMA_AtomIJNSA_4SM904GMMA25MMA_64x64x16_F32F16F16_SSILNSQ_5MajorE0ELSS_1ELNSQ_7ScaleInE1ELST_1EEEEEENSA_6LayoutISE_NSB_IJNSC_ILi0EEESX_SX_EEEEENSB_IJNSA_10UnderscoreES10_S10_EEEEENS7_6detail26Sm90ImplicitGemmTileTraitsINSA_20SM90_TMA_LOAD_IM2COLENSA_14ComposedLayoutINSA_7SwizzleILi2ELi4ELi3EEENSA_18smem_ptr_flag_bitsILi16EEENSW_INSB_IJNSB_IJNSC_ILi8EEENSC_ILi16EEEEEENSB_IJSJ_SD_EEENSB_IJSD_NSC_ILi18EEEEEEEEENSB_IJNSB_IJSJ_NSC_ILi256EEEEEENSB_IJSD_SX_EEENSB_IJSX_NSC_ILi4096EEEEEEEEEEEEEvEENS14_INSA_13SM90_TMA_LOADENS16_INS17_ILi3ELi4ELi3EEES1A_NSW_INSB_IJNSB_IJSI_SD_EEENSB_IJS1B_NSC_ILi4EEEEEES1G_EEENSB_IJS1K_NSB_IJSI_NSC_ILi512EEEEEENSB_IJSX_NSC_ILi2048EEEEEEEEEEEEEvEEEENS_8epilogue10collective6detail29Sm90TmaWarpSpecializedAdapterINS27_15DefaultEpilogueISM_NSB_IJNSB_IJllllEEESD_SX_EEES2C_NS26_6thread17LinearCombinationISM_Li1EffLNS2D_9ScaleType4KindE0ELNS_15FloatRoundStyleE2ESM_EENS_4gemm15EpilogueDefaultEEEEEvvEEEEvNT_6ParamsE)
        /*0020*/ 	.word	0x00000000
.L_16:


//--------------------- .nv.compat                --------------------------
	.section	.nv.compat,"",@"SHT_CUDA_COMPAT_INFO"
	.align	4
        /*0000*/ 	.byte	0x02, 0x09, 0x01, 0x00, 0x02, 0x02, 0x04, 0x00, 0x02, 0x05, 0x05, 0x00, 0x03, 0x07, 0x01, 0x01
        /*0010*/ 	.byte	0x02, 0x03, 0x01, 0x00, 0x02, 0x06, 0x01, 0x00, 0x04, 0x0b, 0x08, 0x00, 0x00, 0x00, 0x00, 0x00
        /*0020*/ 	.byte	0x00, 0x00, 0x00, 0x00


//--------------------- .nv.info._ZN7cutlass13device_kernelINS_4conv6kernel13ConvUniversalINS1_16ConvProblemShapeILNS1_8OperatorE1ELi3EEENS1_10collective14CollectiveConvINS1_46MainloopSm90TmaGmmaWarpSpecializedImplicitGemmILS5_1ELi18ELi3EN4cute5tupleIJNSA_1CILi1EEESD_SD_EEENS1_36KernelImplicitTmaWarpSpecializedSm90ELi1EEENSB_IJNSC_ILi128EEENSC_ILi64EEENSB_IJNSC_ILi32EEEEEEEEENS_6half_tESM_NSA_8TiledMMAINSA_8MMA_AtomIJNSA_4SM904GMMA25MMA_64x64x16_F32F16F16_SSILNSQ_5MajorE0ELSS_1ELNSQ_7ScaleInE1ELST_1EEEEEENSA_6LayoutISE_NSB_IJNSC_ILi0EEESX_SX_EEEEENSB_IJNSA_10UnderscoreES10_S10_EEEEENS7_6detail26Sm90ImplicitGemmTileTraitsINSA_20SM90_TMA_LOAD_IM2COLENSA_14ComposedLayoutINSA_7SwizzleILi2ELi4ELi3EEENSA_18smem_ptr_flag_bitsILi16EEENSW_INSB_IJNSB_IJNSC_ILi8EEENSC_ILi16EEEEEENSB_IJSJ_SD_EEENSB_IJSD_NSC_ILi18EEEEEEEEENSB_IJNSB_IJSJ_NSC_ILi256EEEEEENSB_IJSD_SX_EEENSB_IJSX_NSC_ILi4096EEEEEEEEEEEEEvEENS14_INSA_13SM90_TMA_LOADENS16_INS17_ILi3ELi4ELi3EEES1A_NSW_INSB_IJNSB_IJSI_SD_EEENSB_IJS1B_NSC_ILi4EEEEEES1G_EEENSB_IJS1K_NSB_IJSI_NSC_ILi512EEEEEENSB_IJSX_NSC_ILi2048EEEEEEEEEEEEEvEEEENS_8epilogue10collective6detail29Sm90TmaWarpSpecializedAdapterINS27_15DefaultEpilogueISM_NSB_IJNSB_IJllllEEESD_SX_EEES2C_NS26_6thread17LinearCombinationISM_Li1EffLNS2D_9ScaleType4KindE0ELNS_15FloatRoundStyleE2ESM_EENS_4gemm15EpilogueDefaultEEEEEvvEEEEvNT_6ParamsE --------------------------
	.section	.nv.info._ZN7cutlass13device_kernelINS_4conv6kernel13ConvUniversalINS1_16ConvProblemShapeILNS1_8OperatorE1ELi3EEENS1_10collective14CollectiveConvINS1_46MainloopSm90TmaGmmaWarpSpecializedImplicitGemmILS5_1ELi18ELi3EN4cute5tupleIJNSA_1CILi1EEESD_SD_EEENS1_36KernelImplicitTmaWarpSpecializedSm90ELi1EEENSB_IJNSC_ILi128EEENSC_ILi64EEENSB_IJNSC_ILi32EEEEEEEEENS_6half_tESM_NSA_8TiledMMAINSA_8MMA_AtomIJNSA_4SM904GMMA25MMA_64x64x16_F32F16F16_SSILNSQ_5MajorE0ELSS_1ELNSQ_7ScaleInE1ELST_1EEEEEENSA_6LayoutISE_NSB_IJNSC_ILi0EEESX_SX_EEEEENSB_IJNSA_10UnderscoreES10_S10_EEEEENS7_6detail26Sm90ImplicitGemmTileTraitsINSA_20SM90_TMA_LOAD_IM2COLENSA_14ComposedLayoutINSA_7SwizzleILi2ELi4ELi3EEENSA_18smem_ptr_flag_bitsILi16EEENSW_INSB_IJNSB_IJNSC_ILi8EEENSC_ILi16EEEEEENSB_IJSJ_SD_EEENSB_IJSD_NSC_ILi18EEEEEEEEENSB_IJNSB_IJSJ_NSC_ILi256EEEEEENSB_IJSD_SX_EEENSB_IJSX_NSC_ILi4096EEEEEEEEEEEEEvEENS14_INSA_13SM90_TMA_LOADENS16_INS17_ILi3ELi4ELi3EEES1A_NSW_INSB_IJNSB_IJSI_SD_EEENSB_IJS1B_NSC_ILi4EEEEEES1G_EEENSB_IJS1K_NSB_IJSI_NSC_ILi512EEEEEENSB_IJSX_NSC_ILi2048EEEEEEEEEEEEEvEEEENS_8epilogue10collective6detail29Sm90TmaWarpSpecializedAdapterINS27_15DefaultEpilogueISM_NSB_IJNSB_IJllllEEESD_SX_EEES2C_NS26_6thread17LinearCombinationISM_Li1EffLNS2D_9ScaleType4KindE0ELNS_15FloatRoundStyleE2ESM_EENS_4gemm15EpilogueDefaultEEEEEvvEEEEvNT_6ParamsE,"",@"SHT_CUDA_INFO"
	.sectionflags	@""
	.align	4


	//----- nvinfo : EIATTR_CUDA_API_VERSION
	.align		4
        /*0000*/ 	.byte	0x04, 0x37
        /*0002*/ 	.short	(.L_18 - .L_17)
.L_17:
        /*0004*/ 	.word	0x00000082


	//----- nvinfo : EIATTR_KPARAM_INFO
	.align		4
.L_18:
        /*0008*/ 	.byte	0x04, 0x17
        /*000a*/ 	.short	(.L_20 - .L_19)
.L_19:
        /*000c*/ 	.word	0x00000000
        /*0010*/ 	.short	0x0000
        /*0012*/ 	.short	0x0070
        /*0014*/ 	.byte	0x00, 0xf0, 0x01, 0x10


	//----- nvinfo : EIATTR_SPARSE_MMA_MASK
	.align		4
.L_20:
        /*0018*/ 	.byte	0x03, 0x50
        /*001a*/ 	.short	0x0000


	//----- nvinfo : EIATTR_MAXREG_COUNT
	.align		4
        /*001c*/ 	.byte	0x03, 0x1b
        /*001e*/ 	.short	0x00ff


	//----- nvinfo : EIATTR_NUM_BARRIERS
	.align		4
        /*0020*/ 	.byte	0x02, 0x4c
        /*0022*/ 	.byte	0x01
	.zero		1


	//----- nvinfo : EIATTR_MERCURY_ISA_VERSION
	.align		4
        /*0024*/ 	.byte	0x03, 0x5f
        /*0026*/ 	.short	0x0101


	//----- nvinfo : EIATTR_COOP_GROUP_MASK_REGIDS
	.align		4
        /*0028*/ 	.byte	0x04, 0x29
        /*002a*/ 	.short	(.L_22 - .L_21)


	//   ....[0]....
.L_21:
        /*002c*/ 	.word	0xffffffff


	//   ....[1]....
        /*0030*/ 	.word	0xffffffff


	//   ....[2]....
        /*0034*/ 	.word	0xffffffff


	//----- nvinfo : EIATTR_COOP_GROUP_INSTR_OFFSETS
	.align		4
.L_22:
        /*0038*/ 	.byte	0x04, 0x28
        /*003a*/ 	.short	(.L_24 - .L_23)


	//   ....[0]....
.L_23:
        /*003c*/ 	.word	0x00000060


	//   ....[1]....
        /*0040*/ 	.word	0x00000070


	//   ....[2]....
        /*0044*/ 	.word	0x00000130


	//----- nvinfo : EIATTR_MBARRIER_INSTR_OFFSETS
	.align		4
.L_24:
        /*0048*/ 	.byte	0x04, 0x39
        /*004a*/ 	.short	(.L_26 - .L_25)


	//   ....[0]....
.L_25:
        /*004c*/ 	.word	0x00000270
        /*0050*/ 	.word	0x000000ff
        /*0054*/ 	.word	0x00036000
        /*0058*/ 	.short	0x0100
        /*005a*/ 	.byte	0x08
	.zero		1


	//   ....[1]....
        /*005c*/ 	.word	0x00000280
        /*0060*/ 	.word	0x000000ff
        /*0064*/ 	.word	0x00036090
        /*0068*/ 	.short	0x0100
        /*006a*/ 	.byte	0x08
	.zero		1


	//   ....[2]....
        /*006c*/ 	.word	0x00000290
        /*0070*/ 	.word	0x000000ff
        /*0074*/ 	.word	0x00036008
        /*0078*/ 	.short	0x0100
        /*007a*/ 	.byte	0x08
	.zero		1


	//   ....[3]....
        /*007c*/ 	.word	0x000002a0
        /*0080*/ 	.word	0x000000ff
        /*0084*/ 	.word	0x00036098
        /*0088*/ 	.short	0x0100
        /*008a*/ 	.byte	0x08
	.zero		1


	//   ....[4]....
        /*008c*/ 	.word	0x000002b0
        /*0090*/ 	.word	0x000000ff
        /*0094*/ 	.word	0x00036010
        /*0098*/ 	.short	0x0100
        /*009a*/ 	.byte	0x08
	.zero		1


	//   ....[5]....
        /*009c*/ 	.word	0x000002c0
        /*00a0*/ 	.word	0x000000ff
        /*00a4*/ 	.word	0x000360a0
        /*00a8*/ 	.short	0x0100
        /*00aa*/ 	.byte	0x08
	.zero		1


	//   ....[6]....
        /*00ac*/ 	.word	0x000002d0
        /*00b0*/ 	.word	0x000000ff
        /*00b4*/ 	.word	0x00036018
        /*00b8*/ 	.short	0x0100
        /*00ba*/ 	.byte	0x08
	.zero		1


	//   ....[7]....
        /*00bc*/ 	.word	0x000002e0
        /*00c0*/ 	.word	0x000000ff
        /*00c4*/ 	.word	0x000360a8
        /*00c8*/ 	.short	0x0100
        /*00ca*/ 	.byte	0x08
	.zero		1


	//   ....[8]....
        /*00cc*/ 	.word	0x000002f0
        /*00d0*/ 	.word	0x000000ff
        /*00d4*/ 	.word	0x00036020
        /*00d8*/ 	.short	0x0100
        /*00da*/ 	.byte	0x08
	.zero		1


	//   ....[9]....
        /*00dc*/ 	.word	0x00000300
        /*00e0*/ 	.word	0x000000ff
        /*00e4*/ 	.word	0x000360b0
        /*00e8*/ 	.short	0x0100
        /*00ea*/ 	.byte	0x08
	.zero		1


	//   ....[10]....
        /*00ec*/ 	.word	0x00000310
        /*00f0*/ 	.word	0x000000ff
        /*00f4*/ 	.word	0x00036028
        /*00f8*/ 	.short	0x0100
        /*00fa*/ 	.byte	0x08
	.zero		1


	//   ....[11]....
        /*00fc*/ 	.word	0x00000320
        /*0100*/ 	.word	0x000000ff
        /*0104*/ 	.word	0x000360b8
        /*0108*/ 	.short	0x0100
        /*010a*/ 	.byte	0x08
	.zero		1


	//   ....[12]....
        /*010c*/ 	.word	0x00000330
        /*0110*/ 	.word	0x000000ff
        /*0114*/ 	.word	0x00036030
        /*0118*/ 	.short	0x0100
        /*011a*/ 	.byte	0x08
	.zero		1


	//   ....[13]....
        /*011c*/ 	.word	0x00000340
        /*0120*/ 	.word	0x000000ff
        /*0124*/ 	.word	0x000360c0
        /*0128*/ 	.short	0x0100
        /*012a*/ 	.byte	0x08
	.zero		1


	//   ....[14]....
        /*012c*/ 	.word	0x00000350
        /*0130*/ 	.word	0x000000ff
        /*0134*/ 	.word	0x00036038
        /*0138*/ 	.short	0x0100
        /*013a*/ 	.byte	0x08
	.zero		1


	//   ....[15]....
        /*013c*/ 	.word	0x00000360
        /*0140*/ 	.word	0x000000ff
        /*0144*/ 	.word	0x000360c8
        /*0148*/ 	.short	0x0100
        /*014a*/ 	.byte	0x08
	.zero		1


	//   ....[16]....
        /*014c*/ 	.word	0x00000370
        /*0150*/ 	.word	0x000000ff
        /*0154*/ 	.word	0x00036040
        /*0158*/ 	.short	0x0100
        /*015a*/ 	.byte	0x08
	.zero		1


	//   ....[17]....
        /*015c*/ 	.word	0x00000380
        /*0160*/ 	.word	0x000000ff
        /*0164*/ 	.word	0x000360d0
        /*0168*/ 	.short	0x0100
        /*016a*/ 	.byte	0x08
	.zero		1


	//   ....[18]....
        /*016c*/ 	.word	0x00000390
        /*0170*/ 	.word	0x000000ff
        /*0174*/ 	.word	0x00036048
        /*0178*/ 	.short	0x0100
        /*017a*/ 	.byte	0x08
	.zero		1


	//   ....[19]....
        /*017c*/ 	.word	0x000003a0
        /*0180*/ 	.word	0x000000ff
        /*0184*/ 	.word	0x000360d8
        /*0188*/ 	.short	0x0100
        /*018a*/ 	.byte	0x08
	.zero		1


	//   ....[20]....
        /*018c*/ 	.word	0x000003b0
        /*0190*/ 	.word	0x000000ff
        /*0194*/ 	.word	0x00036050
        /*0198*/ 	.short	0x0100
        /*019a*/ 	.byte	0x08
	.zero		1


	//   ....[21]....
        /*019c*/ 	.word	0x000003c0
        /*01a0*/ 	.word	0x000000ff
        /*01a4*/ 	.word	0x000360e0
        /*01a8*/ 	.short	0x0100
        /*01aa*/ 	.byte	0x08
	.zero		1


	//   ....[22]....
        /*01ac*/ 	.word	0x000003d0
        /*01b0*/ 	.word	0x000000ff
        /*01b4*/ 	.word	0x00036058
        /*01b8*/ 	.short	0x0100
        /*01ba*/ 	.byte	0x08
	.zero		1


	//   ....[23]....
        /*01bc*/ 	.word	0x000003e0
        /*01c0*/ 	.word	0x000000ff
        /*01c4*/ 	.word	0x000360e8
        /*01c8*/ 	.short	0x0100
        /*01ca*/ 	.byte	0x08
	.zero		1


	//   ....[24]....
        /*01cc*/ 	.word	0x000003f0
        /*01d0*/ 	.word	0x000000ff
        /*01d4*/ 	.word	0x00036060
        /*01d8*/ 	.short	0x0100
        /*01da*/ 	.byte	0x08
	.zero		1


	//   ....[25]....
        /*01dc*/ 	.word	0x00000400
        /*01e0*/ 	.word	0x000000ff
        /*01e4*/ 	.word	0x000360f0
        /*01e8*/ 	.short	0x0100
        /*01ea*/ 	.byte	0x08
	.zero		1


	//   ....[26]....
        /*01ec*/ 	.word	0x00000410
        /*01f0*/ 	.word	0x000000ff
        /*01f4*/ 	.word	0x00036068
        /*01f8*/ 	.short	0x0100
        /*01fa*/ 	.byte	0x08
	.zero		1


	//   ....[27]....
        /*01fc*/ 	.word	0x00000420
        /*0200*/ 	.word	0x000000ff
        /*0204*/ 	.word	0x000360f8
        /*0208*/ 	.short	0x0100
        /*020a*/ 	.byte	0x08
	.zero		1


	//   ....[28]....
        /*020c*/ 	.word	0x00000430
        /*0210*/ 	.word	0x000000ff
        /*0214*/ 	.word	0x00036070
        /*0218*/ 	.short	0x0100
        /*021a*/ 	.byte	0x08
	.zero		1


	//   ....[29]....
        /*021c*/ 	.word	0x00000440
        /*0220*/ 	.word	0x000000ff
        /*0224*/ 	.word	0x00036100
        /*0228*/ 	.short	0x0100
        /*022a*/ 	.byte	0x08
	.zero		1


	//   ....[30]....
        /*022c*/ 	.word	0x00000450
        /*0230*/ 	.word	0x000000ff
        /*0234*/ 	.word	0x00036078
        /*0238*/ 	.short	0x0100
        /*023a*/ 	.byte	0x08
	.zero		1


	//   ....[31]....
        /*023c*/ 	.word	0x00000460
        /*0240*/ 	.word	0x000000ff
        /*0244*/ 	.word	0x00036108
        /*0248*/ 	.short	0x0100
        /*024a*/ 	.byte	0x08
	.zero		1


	//   ....[32]....
        /*024c*/ 	.word	0x00000470
        /*0250*/ 	.word	0x000000ff
        /*0254*/ 	.word	0x00036080
        /*0258*/ 	.short	0x0100
        /*025a*/ 	.byte	0x08
	.zero		1


	//   ....[33]....
        /*025c*/ 	.word	0x00000480
        /*0260*/ 	.word	0x000000ff
        /*0264*/ 	.word	0x00036110
        /*0268*/ 	.short	0x0100
        /*026a*/ 	.byte	0x08
	.zero		1


	//   ....[34]....
        /*026c*/ 	.word	0x00000490
        /*0270*/ 	.word	0x000000ff
        /*0274*/ 	.word	0x00036088
        /*0278*/ 	.short	0x0100
        /*027a*/ 	.byte	0x08
	.zero		1


	//   ....[35]....
        /*027c*/ 	.word	0x000004a0
        /*0280*/ 	.word	0x000000ff
        /*0284*/ 	.word	0x00036118
        /*0288*/ 	.short	0x0100
        /*028a*/ 	.byte	0x08
	.zero		1


	//   ....[36]....
        /*028c*/ 	.word	0x00000b70
        /*0290*/ 	.word	0x00000005
        /*0294*/ 	.word	0x00036000
        /*0298*/ 	.short	0x010a
        /*029a*/ 	.byte	0x3f
	.zero		1


	//   ....[37]....
        /*029c*/ 	.word	0x00000ed0
        /*02a0*/ 	.word	0x00000006
        /*02a4*/ 	.word	0x00036000
        /*02a8*/ 	.short	0x010a
        /*02aa*/ 	.byte	0x3f
	.zero		1


	//   ....[38]....
        /*02ac*/ 	.word	0x000010d0
        /*02b0*/ 	.word	0x000000ff
        /*02b4*/ 	.word	0x00000000
        /*02b8*/ 	.short	0x0101
        /*02ba*/ 	.byte	0x06
	.zero		1


	//   ....[39]....
        /*02bc*/ 	.word	0x000012c0
        /*02c0*/ 	.word	0x00000003
        /*02c4*/ 	.word	0x00000000
        /*02c8*/ 	.short	0x0101
        /*02ca*/ 	.byte	0x3f
	.zero		1


	//   ....[40]....
        /*02cc*/ 	.word	0x000060b0
        /*02d0*/ 	.word	0x00000011
        /*02d4*/ 	.word	0x00036090
        /*02d8*/ 	.short	0x010a
        /*02da*/ 	.byte	0x3f
	.zero		1


	//   ....[41]....
        /*02dc*/ 	.word	0x000068a0
        /*02e0*/ 	.word	0x00000004
        /*02e4*/ 	.word	0x00000000
        /*02e8*/ 	.short	0x010a
        /*02ea*/ 	.byte	0x3f
	.zero		1


	//   ....[42]....
        /*02ec*/ 	.word	0x00006950
        /*02f0*/ 	.word	0x00000002
        /*02f4*/ 	.word	0x00000000
        /*02f8*/ 	.short	0x010a
        /*02fa*/ 	.byte	0x3f
	.zero		1


	//   ....[43]....
        /*02fc*/ 	.word	0x00006a00
        /*0300*/ 	.word	0x00000002
        /*0304*/ 	.word	0x00000000
        /*0308*/ 	.short	0x010a
        /*030a*/ 	.byte	0x3f
	.zero		1


	//   ....[44]....
        /*030c*/ 	.word	0x00006ab0
        /*0310*/ 	.word	0x00000002
        /*0314*/ 	.word	0x00000000
        /*0318*/ 	.short	0x010a
        /*031a*/ 	.byte	0x3f
	.zero		1


	//   ....[45]....
        /*031c*/ 	.word	0x00006b60
        /*0320*/ 	.word	0x00000002
        /*0324*/ 	.word	0x00000000
        /*0328*/ 	.short	0x010a
        /*032a*/ 	.byte	0x3f
	.zero		1


	//   ....[46]....
        /*032c*/ 	.word	0x00006c10
        /*0330*/ 	.word	0x00000002
        /*0334*/ 	.word	0x00000000
        /*0338*/ 	.short	0x010a
        /*033a*/ 	.byte	0x3f
	.zero		1


	//   ....[47]....
        /*033c*/ 	.word	0x00006cc0
        /*0340*/ 	.word	0x00000002
        /*0344*/ 	.word	0x00000000
        /*0348*/ 	.short	0x010a
        /*034a*/ 	.byte	0x3f
	.zero		1


	//   ....[48]....
        /*034c*/ 	.word	0x00006d70
        /*0350*/ 	.word	0x00000002
        /*0354*/ 	.word	0x00000000
        /*0358*/ 	.short	0x010a
        /*035a*/ 	.byte	0x3f
	.zero		1


	//   ....[49]....
        /*035c*/ 	.word	0x00006e20
        /*0360*/ 	.word	0x00000002
        /*0364*/ 	.word	0x00000000
        /*0368*/ 	.short	0x010a
        /*036a*/ 	.byte	0x3f
	.zero		1


	//   ....[50]....
        /*036c*/ 	.word	0x00006ed0
        /*0370*/ 	.word	0x00000002
        /*0374*/ 	.word	0x00000000
        /*0378*/ 	.short	0x010a
        /*037a*/ 	.byte	0x3f
	.zero		1


	//   ....[51]....
        /*037c*/ 	.word	0x00006f80
        /*0380*/ 	.word	0x00000002
        /*0384*/ 	.word	0x00000000
        /*0388*/ 	.short	0x010a
        /*038a*/ 	.byte	0x3f
	.zero		1


	//   ....[52]....
        /*038c*/ 	.word	0x00007030
        /*0390*/ 	.word	0x00000002
        /*0394*/ 	.word	0x00000000
        /*0398*/ 	.short	0x010a
        /*039a*/ 	.byte	0x3f
	.zero		1


	//   ....[53]....
        /*039c*/ 	.word	0x000070e0
        /*03a0*/ 	.word	0x00000002
        /*03a4*/ 	.word	0x00000000
        /*03a8*/ 	.short	0x010a
        /*03aa*/ 	.byte	0x3f
	.zero		1


	//   ....[54]....
        /*03ac*/ 	.word	0x00007190
        /*03b0*/ 	.word	0x00000002
        /*03b4*/ 	.word	0x00000000
        /*03b8*/ 	.short	0x010a
        /*03ba*/ 	.byte	0x3f
	.zero		1


	//   ....[55]....
        /*03bc*/ 	.word	0x00007240
        /*03c0*/ 	.word	0x00000002
        /*03c4*/ 	.word	0x00000000
        /*03c8*/ 	.short	0x010a
        /*03ca*/ 	.byte	0x3f
	.zero		1


	//   ....[56]....
        /*03cc*/ 	.word	0x000072f0
        /*03d0*/ 	.word	0x00000002
        /*03d4*/ 	.word	0x00000000
        /*03d8*/ 	.short	0x010a
        /*03da*/ 	.byte	0x3f
	.zero		1


	//   ....[57]....
        /*03dc*/ 	.word	0x000073a0
        /*03e0*/ 	.word	0x00000002
        /*03e4*/ 	.word	0x00000000
        /*03e8*/ 	.short	0x010a
        /*03ea*/ 	.byte	0x3f
	.zero		1


	//   ....[58]....
        /*03ec*/ 	.word	0x00007450
        /*03f0*/ 	.word	0x00000003
        /*03f4*/ 	.word	0x00000000
        /*03f8*/ 	.short	0x010a
        /*03fa*/ 	.byte	0x3f
	.zero		1


	//----- nvinfo : EIATTR_NUM_MBARRIERS
	.align		4
.L_26:
        /*03fc*/ 	.byte	0x03, 0x38
        /*03fe*/ 	.short	0x0024


	//----- nvinfo : EIATTR_EXIT_INSTR_OFFSETS
	.align		4
        /*0400*/ 	.byte	0x04, 0x1c
        /*0402*/ 	.short	(.L_28 - .L_27)


	//   ....[0]....
.L_27:
        /*0404*/ 	.word	0x000008a0


	//   ....[1]....
        /*0408*/ 	.word	0x00001410


	//   ....[2]....
        /*040c*/ 	.word	0x000047e0


	//   ....[3]....
        /*0410*/ 	.word	0x00004810


	//   ....[4]....
        /*0414*/ 	.word	0x00005e70


	//   ....[5]....
        /*0418*/ 	.word	0x00005ea0


	//   ....[6]....
        /*041c*/ 	.word	0x00005ec0


	//   ....[7]....
        /*0420*/ 	.word	0x00006790


	//   ....[8]....
        /*0424*/ 	.word	0x00007480


	//----- nvinfo : EIATTR_MAX_THREADS
	.align		4
.L_28:
        /*0428*/ 	.byte	0x04, 0x05
        /*042a*/ 	.short	(.L_30 - .L_29)
.L_29:
        /*042c*/ 	.word	0x00000100
        /*0430*/ 	.word	0x00000001
        /*0434*/ 	.word	0x00000001


	//----- nvinfo : EIATTR_CRS_STACK_SIZE
	.align		4
.L_30:
        /*0438*/ 	.byte	0x04, 0x1e
        /*043a*/ 	.short	(.L_32 - .L_31)
.L_31:
        /*043c*/ 	.word	0x00000000


	//----- nvinfo : EIATTR_CBANK_PARAM_SIZE
	.align		4
.L_32:
        /*0440*/ 	.byte	0x03, 0x19
        /*0442*/ 	.short	0x0470


	//----- nvinfo : EIATTR_PARAM_CBANK
	.align		4
        /*0444*/ 	.byte	0x04, 0x0a
        /*0446*/ 	.short	(.L_34 - .L_33)
	.align		4
.L_33:
        /*0448*/ 	.word	index@(.nv.constant0._ZN7cutlass13device_kernelINS_4conv6kernel13ConvUniversalINS1_16ConvProblemShapeILNS1_8OperatorE1ELi3EEENS1_10collective14CollectiveConvINS1_46MainloopSm90TmaGmmaWarpSpecializedImplicitGemmILS5_1ELi18ELi3EN4cute5tupleIJNSA_1CILi1EEESD_SD_EEENS1_36KernelImplicitTmaWarpSpecializedSm90ELi1EEENSB_IJNSC_ILi128EEENSC_ILi64EEENSB_IJNSC_ILi32EEEEEEEEENS_6half_tESM_NSA_8TiledMMAINSA_8MMA_AtomIJNSA_4SM904GMMA25MMA_64x64x16_F32F16F16_SSILNSQ_5MajorE0ELSS_1ELNSQ_7ScaleInE1ELST_1EEEEEENSA_6LayoutISE_NSB_IJNSC_ILi0EEESX_SX_EEEEENSB_IJNSA_10UnderscoreES10_S10_EEEEENS7_6detail26Sm90ImplicitGemmTileTraitsINSA_20SM90_TMA_LOAD_IM2COLENSA_14ComposedLayoutINSA_7SwizzleILi2ELi4ELi3EEENSA_18smem_ptr_flag_bitsILi16EEENSW_INSB_IJNSB_IJNSC_ILi8EEENSC_ILi16EEEEEENSB_IJSJ_SD_EEENSB_IJSD_NSC_ILi18EEEEEEEEENSB_IJNSB_IJSJ_NSC_ILi256EEEEEENSB_IJSD_SX_EEENSB_IJSX_NSC_ILi4096EEEEEEEEEEEEEvEENS14_INSA_13SM90_TMA_LOADENS16_INS17_ILi3ELi4ELi3EEES1A_NSW_INSB_IJNSB_IJSI_SD_EEENSB_IJS1B_NSC_ILi4EEEEEES1G_EEENSB_IJS1K_NSB_IJSI_NSC_ILi512EEEEEENSB_IJSX_NSC_ILi2048EEEEEEEEEEEEEvEEEENS_8epilogue10collective6detail29Sm90TmaWarpSpecializedAdapterINS27_15DefaultEpilogueISM_NSB_IJNSB_IJllllEEESD_SX_EEES2C_NS26_6thread17LinearCombinationISM_Li1EffLNS2D_9ScaleType4KindE0ELNS_15FloatRoundStyleE2ESM_EENS_4gemm15EpilogueDefaultEEEEEvvEEEEvNT_6ParamsE)
        /*044c*/ 	.short	0x0210
        /*044e*/ 	.short	0x0470


	//----- nvinfo : EIATTR_SW_WAR
	.align		4
.L_34:
        /*0450*/ 	.byte	0x04, 0x36
        /*0452*/ 	.short	(.L_36 - .L_35)
.L_35:
        /*0454*/ 	.word	0x00000008
.L_36:


//--------------------- .nv.callgraph             --------------------------
	.section	.nv.callgraph,"",@"SHT_CUDA_CALLGRAPH"
	.align	4
	.sectionentsize	8
	.align		4
        /*0000*/ 	.word	0x00000000
	.align		4
        /*0004*/ 	.word	0xffffffff
	.align		4
        /*0008*/ 	.word	0x00000000
	.align		4
        /*000c*/ 	.word	0xfffffffe
	.align		4
        /*0010*/ 	.word	0x00000000
	.align		4
        /*0014*/ 	.word	0xfffffffd
	.align		4
        /*0018*/ 	.word	0x00000000
	.align		4
        /*001c*/ 	.word	0xfffffffc


//--------------------- .nv.constant4             --------------------------
	.section	.nv.constant4,"a",@progbits
	.align	8
	.align		8
.nv.constant4:
        /*0000*/ 	.dword	_ZN39_INTERNAL_b7be4fdb_4_k_cu_e3ace18e_27914cuda3std3__45__cpo5beginE
	.align		8
        /*0008*/ 	.dword	_ZN39_INTERNAL_b7be4fdb_4_k_cu_e3ace18e_27914cuda3std3__45__cpo3endE
	.align		8
        /*0010*/ 	.dword	_ZN39_INTERNAL_b7be4fdb_4_k_cu_e3ace18e_27914cuda3std3__45__cpo6cbeginE
	.align		8
        /*0018*/ 	.dword	_ZN39_INTERNAL_b7be4fdb_4_k_cu_e3ace18e_27914cuda3std3__45__cpo4cendE
	.align		8
        /*0020*/ 	.dword	_ZN39_INTERNAL_b7be4fdb_4_k_cu_e3ace18e_27914cuda3std3__441_GLOBAL__N__b7be4fdb_4_k_cu_e3ace18e_27916ignoreE
	.align		8
        /*0028*/ 	.dword	_ZN39_INTERNAL_b7be4fdb_4_k_cu_e3ace18e_27914cuda3std3__419piecewise_constructE
	.align		8
        /*0030*/ 	.dword	_ZN39_INTERNAL_b7be4fdb_4_k_cu_e3ace18e_27914cuda3std3__48in_placeE
	.align		8
        /*0038*/ 	.dword	_ZN39_INTERNAL_b7be4fdb_4_k_cu_e3ace18e_27914cuda3std6ranges3__45__cpo4swapE
	.align		8
        /*0040*/ 	.dword	_ZN39_INTERNAL_b7be4fdb_4_k_cu_e3ace18e_27914cuda3std6ranges3__45__cpo9iter_moveE
	.align		8
        /*0048*/ 	.dword	_ZN39_INTERNAL_b7be4fdb_4_k_cu_e3ace18e_27914cute7productE
	.align		8
        /*0050*/ 	.dword	_ZN39_INTERNAL_b7be4fdb_4_k_cu_e3ace18e_27914cute1_E


//--------------------- .text._ZN7cutlass13device_kernelINS_4conv6kernel13ConvUniversalINS1_16ConvProblemShapeILNS1_8OperatorE1ELi3EEENS1_10collective14CollectiveConvINS1_46MainloopSm90TmaGmmaWarpSpecializedImplicitGemmILS5_1ELi18ELi3EN4cute5tupleIJNSA_1CILi1EEESD_SD_EEENS1_36KernelImplicitTmaWarpSpecializedSm90ELi1EEENSB_IJNSC_ILi128EEENSC_ILi64EEENSB_IJNSC_ILi32EEEEEEEEENS_6half_tESM_NSA_8TiledMMAINSA_8MMA_AtomIJNSA_4SM904GMMA25MMA_64x64x16_F32F16F16_SSILNSQ_5MajorE0ELSS_1ELNSQ_7ScaleInE1ELST_1EEEEEENSA_6LayoutISE_NSB_IJNSC_ILi0EEESX_SX_EEEEENSB_IJNSA_10UnderscoreES10_S10_EEEEENS7_6detail26Sm90ImplicitGemmTileTraitsINSA_20SM90_TMA_LOAD_IM2COLENSA_14ComposedLayoutINSA_7SwizzleILi2ELi4ELi3EEENSA_18smem_ptr_flag_bitsILi16EEENSW_INSB_IJNSB_IJNSC_ILi8EEENSC_ILi16EEEEEENSB_IJSJ_SD_EEENSB_IJSD_NSC_ILi18EEEEEEEEENSB_IJNSB_IJSJ_NSC_ILi256EEEEEENSB_IJSD_SX_EEENSB_IJSX_NSC_ILi4096EEEEEEEEEEEEEvEENS14_INSA_13SM90_TMA_LOADENS16_INS17_ILi3ELi4ELi3EEES1A_NSW_INSB_IJNSB_IJSI_SD_EEENSB_IJS1B_NSC_ILi4EEEEEES1G_EEENSB_IJS1K_NSB_IJSI_NSC_ILi512EEEEEENSB_IJSX_NSC_ILi2048EEEEEEEEEEEEEvEEEENS_8epilogue10collective6detail29Sm90TmaWarpSpecializedAdapterINS27_15DefaultEpilogueISM_NSB_IJNSB_IJllllEEESD_SX_EEES2C_NS26_6thread17LinearCombinationISM_Li1EffLNS2D_9ScaleType4KindE0ELNS_15FloatRoundStyleE2ESM_EENS_4gemm15EpilogueDefaultEEEEEvvEEEEvNT_6ParamsE --------------------------
	.section	.text._ZN7cutlass13device_kernelINS_4conv6kernel13ConvUniversalINS1_16ConvProblemShapeILNS1_8OperatorE1ELi3EEENS1_10collective14CollectiveConvINS1_46MainloopSm90TmaGmmaWarpSpecializedImplicitGemmILS5_1ELi18ELi3EN4cute5tupleIJNSA_1CILi1EEESD_SD_EEENS1_36KernelImplicitTmaWarpSpecializedSm90ELi1EEENSB_IJNSC_ILi128EEENSC_ILi64EEENSB_IJNSC_ILi32EEEEEEEEENS_6half_tESM_NSA_8TiledMMAINSA_8MMA_AtomIJNSA_4SM904GMMA25MMA_64x64x16_F32F16F16_SSILNSQ_5MajorE0ELSS_1ELNSQ_7ScaleInE1ELST_1EEEEEENSA_6LayoutISE_NSB_IJNSC_ILi0EEESX_SX_EEEEENSB_IJNSA_10UnderscoreES10_S10_EEEEENS7_6detail26Sm90ImplicitGemmTileTraitsINSA_20SM90_TMA_LOAD_IM2COLENSA_14ComposedLayoutINSA_7SwizzleILi2ELi4ELi3EEENSA_18smem_ptr_flag_bitsILi16EEENSW_INSB_IJNSB_IJNSC_ILi8EEENSC_ILi16EEEEEENSB_IJSJ_SD_EEENSB_IJSD_NSC_ILi18EEEEEEEEENSB_IJNSB_IJSJ_NSC_ILi256EEEEEENSB_IJSD_SX_EEENSB_IJSX_NSC_ILi4096EEEEEEEEEEEEEvEENS14_INSA_13SM90_TMA_LOADENS16_INS17_ILi3ELi4ELi3EEES1A_NSW_INSB_IJNSB_IJSI_SD_EEENSB_IJS1B_NSC_ILi4EEEEEES1G_EEENSB_IJS1K_NSB_IJSI_NSC_ILi512EEEEEENSB_IJSX_NSC_ILi2048EEEEEEEEEEEEEvEEEENS_8epilogue10collective6detail29Sm90TmaWarpSpecializedAdapterINS27_15DefaultEpilogueISM_NSB_IJNSB_IJllllEEESD_SX_EEES2C_NS26_6thread17LinearCombinationISM_Li1EffLNS2D_9ScaleType4KindE0ELNS_15FloatRoundStyleE2ESM_EENS_4gemm15EpilogueDefaultEEEEEvvEEEEvNT_6ParamsE,"ax",@progbits
	.align	128
.text._ZN7cutlass13device_kernelINS_4conv6kernel13ConvUniversalINS1_16ConvProblemShapeILNS1_8OperatorE1ELi3EEENS1_10collective14CollectiveConvINS1_46MainloopSm90TmaGmmaWarpSpecializedImplicitGemmILS5_1ELi18ELi3EN4cute5tupleIJNSA_1CILi1EEESD_SD_EEENS1_36KernelImplicitTmaWarpSpecializedSm90ELi1EEENSB_IJNSC_ILi128EEENSC_ILi64EEENSB_IJNSC_ILi32EEEEEEEEENS_6half_tESM_NSA_8TiledMMAINSA_8MMA_AtomIJNSA_4SM904GMMA25MMA_64x64x16_F32F16F16_SSILNSQ_5MajorE0ELSS_1ELNSQ_7ScaleInE1ELST_1EEEEEENSA_6LayoutISE_NSB_IJNSC_ILi0EEESX_SX_EEEEENSB_IJNSA_10UnderscoreES10_S10_EEEEENS7_6detail26Sm90ImplicitGemmTileTraitsINSA_20SM90_TMA_LOAD_IM2COLENSA_14ComposedLayoutINSA_7SwizzleILi2ELi4ELi3EEENSA_18smem_ptr_flag_bitsILi16EEENSW_INSB_IJNSB_IJNSC_ILi8EEENSC_ILi16EEEEEENSB_IJSJ_SD_EEENSB_IJSD_NSC_ILi18EEEEEEEEENSB_IJNSB_IJSJ_NSC_ILi256EEEEEENSB_IJSD_SX_EEENSB_IJSX_NSC_ILi4096EEEEEEEEEEEEEvEENS14_INSA_13SM90_TMA_LOADENS16_INS17_ILi3ELi4ELi3EEES1A_NSW_INSB_IJNSB_IJSI_SD_EEENSB_IJS1B_NSC_ILi4EEEEEES1G_EEENSB_IJS1K_NSB_IJSI_NSC_ILi512EEEEEENSB_IJSX_NSC_ILi2048EEEEEEEEEEEEEvEEEENS_8epilogue10collective6detail29Sm90TmaWarpSpecializedAdapterINS27_15DefaultEpilogueISM_NSB_IJNSB_IJllllEEESD_SX_EEES2C_NS26_6thread17LinearCombinationISM_Li1EffLNS2D_9ScaleType4KindE0ELNS_15FloatRoundStyleE2ESM_EENS_4gemm15EpilogueDefaultEEEEEvvEEEEvNT_6ParamsE:
        .type           _ZN7cutlass13device_kernelINS_4conv6kernel13ConvUniversalINS1_16ConvProblemShapeILNS1_8OperatorE1ELi3EEENS1_10collective14CollectiveConvINS1_46MainloopSm90TmaGmmaWarpSpecializedImplicitGemmILS5_1ELi18ELi3EN4cute5tupleIJNSA_1CILi1EEESD_SD_EEENS1_36KernelImplicitTmaWarpSpecializedSm90ELi1EEENSB_IJNSC_ILi128EEENSC_ILi64EEENSB_IJNSC_ILi32EEEEEEEEENS_6half_tESM_NSA_8TiledMMAINSA_8MMA_AtomIJNSA_4SM904GMMA25MMA_64x64x16_F32F16F16_SSILNSQ_5MajorE0ELSS_1ELNSQ_7ScaleInE1ELST_1EEEEEENSA_6LayoutISE_NSB_IJNSC_ILi0EEESX_SX_EEEEENSB_IJNSA_10UnderscoreES10_S10_EEEEENS7_6detail26Sm90ImplicitGemmTileTraitsINSA_20SM90_TMA_LOAD_IM2COLENSA_14ComposedLayoutINSA_7SwizzleILi2ELi4ELi3EEENSA_18smem_ptr_flag_bitsILi16EEENSW_INSB_IJNSB_IJNSC_ILi8EEENSC_ILi16EEEEEENSB_IJSJ_SD_EEENSB_IJSD_NSC_ILi18EEEEEEEEENSB_IJNSB_IJSJ_NSC_ILi256EEEEEENSB_IJSD_SX_EEENSB_IJSX_NSC_ILi4096EEEEEEEEEEEEEvEENS14_INSA_13SM90_TMA_LOADENS16_INS17_ILi3ELi4ELi3EEES1A_NSW_INSB_IJNSB_IJSI_SD_EEENSB_IJS1B_NSC_ILi4EEEEEES1G_EEENSB_IJS1K_NSB_IJSI_NSC_ILi512EEEEEENSB_IJSX_NSC_ILi2048EEEEEEEEEEEEEvEEEENS_8epilogue10collective6detail29Sm90TmaWarpSpecializedAdapterINS27_15DefaultEpilogueISM_NSB_IJNSB_IJllllEEESD_SX_EEES2C_NS26_6thread17LinearCombinationISM_Li1EffLNS2D_9ScaleType4KindE0ELNS_15FloatRoundStyleE2ESM_EENS_4gemm15EpilogueDefaultEEEEEvvEEEEvNT_6ParamsE,@function
        .size           _ZN7cutlass13device_kernelINS_4conv6kernel13ConvUniversalINS1_16ConvProblemShapeILNS1_8OperatorE1ELi3EEENS1_10collective14CollectiveConvINS1_46MainloopSm90TmaGmmaWarpSpecializedImplicitGemmILS5_1ELi18ELi3EN4cute5tupleIJNSA_1CILi1EEESD_SD_EEENS1_36KernelImplicitTmaWarpSpecializedSm90ELi1EEENSB_IJNSC_ILi128EEENSC_ILi64EEENSB_IJNSC_ILi32EEEEEEEEENS_6half_tESM_NSA_8TiledMMAINSA_8MMA_AtomIJNSA_4SM904GMMA25MMA_64x64x16_F32F16F16_SSILNSQ_5MajorE0ELSS_1ELNSQ_7ScaleInE1ELST_1EEEEEENSA_6LayoutISE_NSB_IJNSC_ILi0EEESX_SX_EEEEENSB_IJNSA_10UnderscoreES10_S10_EEEEENS7_6detail26Sm90ImplicitGemmTileTraitsINSA_20SM90_TMA_LOAD_IM2COLENSA_14ComposedLayoutINSA_7SwizzleILi2ELi4ELi3EEENSA_18smem_ptr_flag_bitsILi16EEENSW_INSB_IJNSB_IJNSC_ILi8EEENSC_ILi16EEEEEENSB_IJSJ_SD_EEENSB_IJSD_NSC_ILi18EEEEEEEEENSB_IJNSB_IJSJ_NSC_ILi256EEEEEENSB_IJSD_SX_EEENSB_IJSX_NSC_ILi4096EEEEEEEEEEEEEvEENS14_INSA_13SM90_TMA_LOADENS16_INS17_ILi3ELi4ELi3EEES1A_NSW_INSB_IJNSB_IJSI_SD_EEENSB_IJS1B_NSC_ILi4EEEEEES1G_EEENSB_IJS1K_NSB_IJSI_NSC_ILi512EEEEEENSB_IJSX_NSC_ILi2048EEEEEEEEEEEEEvEEEENS_8epilogue10collective6detail29Sm90TmaWarpSpecializedAdapterINS27_15DefaultEpilogueISM_NSB_IJNSB_IJllllEEESD_SX_EEES2C_NS26_6thread17LinearCombinationISM_Li1EffLNS2D_9ScaleType4KindE0ELNS_15FloatRoundStyleE2ESM_EENS_4gemm15EpilogueDefaultEEEEEvvEEEEvNT_6ParamsE,(.L_x_170 - _ZN7cutlass13device_kernelINS_4conv6kernel13ConvUniversalINS1_16ConvProblemShapeILNS1_8OperatorE1ELi3EEENS1_10collective14CollectiveConvINS1_46MainloopSm90TmaGmmaWarpSpecializedImplicitGemmILS5_1ELi18ELi3EN4cute5tupleIJNSA_1CILi1EEESD_SD_EEENS1_36KernelImplicitTmaWarpSpecializedSm90ELi1EEENSB_IJNSC_ILi128EEENSC_ILi64EEENSB_IJNSC_ILi32EEEEEEEEENS_6half_tESM_NSA_8TiledMMAINSA_8MMA_AtomIJNSA_4SM904GMMA25MMA_64x64x16_F32F16F16_SSILNSQ_5MajorE0ELSS_1ELNSQ_7ScaleInE1ELST_1EEEEEENSA_6LayoutISE_NSB_IJNSC_ILi0EEESX_SX_EEEEENSB_IJNSA_10UnderscoreES10_S10_EEEEENS7_6detail26Sm90ImplicitGemmTileTraitsINSA_20SM90_TMA_LOAD_IM2COLENSA_14ComposedLayoutINSA_7SwizzleILi2ELi4ELi3EEENSA_18smem_ptr_flag_bitsILi16EEENSW_INSB_IJNSB_IJNSC_ILi8EEENSC_ILi16EEEEEENSB_IJSJ_SD_EEENSB_IJSD_NSC_ILi18EEEEEEEEENSB_IJNSB_IJSJ_NSC_ILi256EEEEEENSB_IJSD_SX_EEENSB_IJSX_NSC_ILi4096EEEEEEEEEEEEEvEENS14_INSA_13SM90_TMA_LOADENS16_INS17_ILi3ELi4ELi3EEES1A_NSW_INSB_IJNSB_IJSI_SD_EEENSB_IJS1B_NSC_ILi4EEEEEES1G_EEENSB_IJS1K_NSB_IJSI_NSC_ILi512EEEEEENSB_IJSX_NSC_ILi2048EEEEEEEEEEEEEvEEEENS_8epilogue10collective6detail29Sm90TmaWarpSpecializedAdapterINS27_15DefaultEpilogueISM_NSB_IJNSB_IJllllEEESD_SX_EEES2C_NS26_6thread17LinearCombinationISM_Li1EffLNS2D_9ScaleType4KindE0ELNS_15FloatRoundStyleE2ESM_EENS_4gemm15EpilogueDefaultEEEEEvvEEEEvNT_6ParamsE)
        .other          _ZN7cutlass13device_kernelINS_4conv6kernel13ConvUniversalINS1_16ConvProblemShapeILNS1_8OperatorE1ELi3EEENS1_10collective14CollectiveConvINS1_46MainloopSm90TmaGmmaWarpSpecializedImplicitGemmILS5_1ELi18ELi3EN4cute5tupleIJNSA_1CILi1EEESD_SD_EEENS1_36KernelImplicitTmaWarpSpecializedSm90ELi1EEENSB_IJNSC_ILi128EEENSC_ILi64EEENSB_IJNSC_ILi32EEEEEEEEENS_6half_tESM_NSA_8TiledMMAINSA_8MMA_AtomIJNSA_4SM904GMMA25MMA_64x64x16_F32F16F16_SSILNSQ_5MajorE0ELSS_1ELNSQ_7ScaleInE1ELST_1EEEEEENSA_6LayoutISE_NSB_IJNSC_ILi0EEESX_SX_EEEEENSB_IJNSA_10UnderscoreES10_S10_EEEEENS7_6detail26Sm90ImplicitGemmTileTraitsINSA_20SM90_TMA_LOAD_IM2COLENSA_14ComposedLayoutINSA_7SwizzleILi2ELi4ELi3EEENSA_18smem_ptr_flag_bitsILi16EEENSW_INSB_IJNSB_IJNSC_ILi8EEENSC_ILi16EEEEEENSB_IJSJ_SD_EEENSB_IJSD_NSC_ILi18EEEEEEEEENSB_IJNSB_IJSJ_NSC_ILi256EEEEEENSB_IJSD_SX_EEENSB_IJSX_NSC_ILi4096EEEEEEEEEEEEEvEENS14_INSA_13SM90_TMA_LOADENS16_INS17_ILi3ELi4ELi3EEES1A_NSW_INSB_IJNSB_IJSI_SD_EEENSB_IJS1B_NSC_ILi4EEEEEES1G_EEENSB_IJS1K_NSB_IJSI_NSC_ILi512EEEEEENSB_IJSX_NSC_ILi2048EEEEEEEEEEEEEvEEEENS_8epilogue10collective6detail29Sm90TmaWarpSpecializedAdapterINS27_15DefaultEpilogueISM_NSB_IJNSB_IJllllEEESD_SX_EEES2C_NS26_6thread17LinearCombinationISM_Li1EffLNS2D_9ScaleType4KindE0ELNS_15FloatRoundStyleE2ESM_EENS_4gemm15EpilogueDefaultEEEEEvvEEEEvNT_6ParamsE,@"STO_CUDA_ENTRY STV_DEFAULT"
_ZN7cutlass13device_kernelINS_4conv6kernel13ConvUniversalINS1_16ConvProblemShapeILNS1_8OperatorE1ELi3EEENS1_10collective14CollectiveConvINS1_46MainloopSm90TmaGmmaWarpSpecializedImplicitGemmILS5_1ELi18ELi3EN4cute5tupleIJNSA_1CILi1EEESD_SD_EEENS1_36KernelImplicitTmaWarpSpecializedSm90ELi1EEENSB_IJNSC_ILi128EEENSC_ILi64EEENSB_IJNSC_ILi32EEEEEEEEENS_6half_tESM_NSA_8TiledMMAINSA_8MMA_AtomIJNSA_4SM904GMMA25MMA_64x64x16_F32F16F16_SSILNSQ_5MajorE0ELSS_1ELNSQ_7ScaleInE1ELST_1EEEEEENSA_6LayoutISE_NSB_IJNSC_ILi0EEESX_SX_EEEEENSB_IJNSA_10UnderscoreES10_S10_EEEEENS7_6detail26Sm90ImplicitGemmTileTraitsINSA_20SM90_TMA_LOAD_IM2COLENSA_14ComposedLayoutINSA_7SwizzleILi2ELi4ELi3EEENSA_18smem_ptr_flag_bitsILi16EEENSW_INSB_IJNSB_IJNSC_ILi8EEENSC_ILi16EEEEEENSB_IJSJ_SD_EEENSB_IJSD_NSC_ILi18EEEEEEEEENSB_IJNSB_IJSJ_NSC_ILi256EEEEEENSB_IJSD_SX_EEENSB_IJSX_NSC_ILi4096EEEEEEEEEEEEEvEENS14_INSA_13SM90_TMA_LOADENS16_INS17_ILi3ELi4ELi3EEES1A_NSW_INSB_IJNSB_IJSI_SD_EEENSB_IJS1B_NSC_ILi4EEEEEES1G_EEENSB_IJS1K_NSB_IJSI_NSC_ILi512EEEEEENSB_IJSX_NSC_ILi2048EEEEEEEEEEEEEvEEEENS_8epilogue10collective6detail29Sm90TmaWarpSpecializedAdapterINS27_15DefaultEpilogueISM_NSB_IJNSB_IJllllEEESD_SX_EEES2C_NS26_6thread17LinearCombinationISM_Li1EffLNS2D_9ScaleType4KindE0ELNS_15FloatRoundStyleE2ESM_EENS_4gemm15EpilogueDefaultEEEEEvvEEEEvNT_6ParamsE:
[----:B------:R-:W-:Y:S01]  /*0000*/  LDC R1, c[0x0][0x28] ;  /* 0x00000a00ff017b82 */ /* 0x000fe20000000800 */
[----:B------:R-:W0:Y:S01]  /*0010*/  S2R R8, SR_TID.X ;  /* 0x0000000000087919 */ /* 0x000e220000002100 */
[----:B------:R-:W-:Y:S01]  /*0020*/  ELECT P0, URZ, PT ;  /* 0x00000000003f782f */ /* 0x000fe20003800000 */
[----:B------:R-:W-:Y:S01]  /*0030*/  BSSY B0, `(.L_x_0) ;  /* 0x000000f000007945 */ /* 0x000fe20003800000 */
[--C-:B0-----:R-:W-:Y:S02]  /*0040*/  SHF.R.U32.HI R0, RZ, 0x5, R8.reuse ;  /* 0x00000005ff007819 */ /* 0x101fe40000011608 */
[----:B------:R-:W-:-:S03]  /*0050*/  SHF.R.U32.HI R3, RZ, 0x7, R8 ;  /* 0x00000007ff037819 */ /* 0x000fc60000011608 */
[----:B------:R-:W0:Y:S04]  /*0060*/  SHFL.IDX PT, R2, R0, RZ, 0x1f ;  /* 0x00001fff00027589 */ /* 0x000e2800000e0000 */
[----:B------:R1:W2:Y:S01]  /*0070*/  SHFL.IDX PT, R7, R3, RZ, 0x1f ;  /* 0x00001fff03077589 */ /* 0x0002a200000e0000 */
[----:B0-----:R-:W-:-:S13]  /*0080*/  ISETP.NE.OR P0, PT, R2, RZ, !P0 ;  /* 0x000000ff0200720c */ /* 0x001fda0004705670 */
[----:B-12---:R-:W-:Y:S05]  /*0090*/  @P0 BRA `(.L_x_1) ;  /* 0x0000000000200947 */ /* 0x006fea0003800000 */
[----:B------:R-:W-:Y:S02]  /*00a0*/  ULDC.64 UR4, c[0x0][0x198] ;  /* 0x0000660000047ab9 */ /* 0x000fe40000000a00 */
[----:B------:R-:W-:Y:S02]  /*00b0*/  UIADD3 UR6, UP0, UR4, 0xf0, URZ ;  /* 0x000000f004067890 */ /* 0x000fe4000ff1e03f */
[----:B------:R-:W-:Y:S02]  /*00c0*/  UIADD3 UR4, UP1, UR4, 0x270, URZ ;  /* 0x0000027004047890 */ /* 0x000fe4000ff3e03f */
[----:B------:R-:W-:Y:S02]  /*00d0*/  UIADD3.X UR7, URZ, UR5, URZ, UP0, !UPT ;  /* 0x000000053f077290 */ /* 0x000fe400087fe43f */
[----:B------:R-:W-:-:S07]  /*00e0*/  UIADD3.X UR5, URZ, UR5, URZ, UP1, !UPT ;  /* 0x000000053f057290 */ /* 0x000fce0008ffe43f */
[----:B------:R0:W-:Y:S02]  /*00f0*/  UTMACCTL.PF [UR6] ;  /* 0x00000000060079b9 */ /* 0x0001e40008040000 */
[----:B------:R0:W-:Y:S02]  /*0100*/  UTMACCTL.PF [UR4] ;  /* 0x00000000040079b9 */ /* 0x0001e40008040000 */
[----:B0-----:R-:W-:Y:S01]  /*0110*/  NOP ;  /* 0x0000000000007918 */ /* 0x001fe20000000000 */
.L_x_1:
[----:B------:R-:W-:Y:S05]  /*0120*/  BSYNC B0 ;  /* 0x0000000000007941 */ /* 0x000fea0003800000 */
.L_x_0:
[----:B------:R-:W0:Y:S01]  /*0130*/  SHFL.IDX PT, R0, R0, RZ, 0x1f ;  /* 0x00001fff00007589 */ /* 0x000e2200000e0000 */
[----:B------:R-:W-:-:S04]  /*0140*/  SHF.R.S32.HI R3, RZ, 0x1f, R2 ;  /* 0x0000001fff037819 */ /* 0x000fc80000011402 */
[----:B------:R-:W-:Y:S02]  /*0150*/  LEA.HI R3, R3, R2, RZ, 0x2 ;  /* 0x0000000203037211 */ /* 0x000fe400078f10ff */
[----:B0-----:R-:W-:-:S13]  /*0160*/  ISETP.NE.AND P0, PT, R0, RZ, PT ;  /* 0x000000ff0000720c */ /* 0x001fda0003f05270 */
[----:B------:R-:W-:Y:S05]  /*0170*/  @P0 BRA `(.L_x_2) ;  /* 0x0000000000d40947 */ /* 0x000fea0003800000 */
[----:B------:R-:W-:Y:S01]  /*0180*/  ELECT P0, URZ, PT ;  /* 0x00000000003f782f */ /* 0x000fe20003800000 */
[----:B------:R-:W-:-:S12]  /*0190*/  BSSY B0, `(.L_x_2) ;  /* 0x0000033000007945 */ /* 0x000fd80003800000 */
[----:B------:R-:W-:Y:S05]  /*01a0*/  @!P0 BRA `(.L_x_3) ;  /* 0x0000000000c48947 */ /* 0x000fea0003800000 */
[----:B------:R-:W0:Y:S01]  /*01b0*/  S2UR UR8, SR_CgaCtaId ;  /* 0x00000000000879c3 */ /* 0x000e220000008800 */
[----:B------:R-:W-:Y:S01]  /*01c0*/  UMOV UR4, 0x400 ;  /* 0x0000040000047882 */ /* 0x000fe20000000000 */
[----:B------:R-:W-:Y:S01]  /*01d0*/  UMOV UR5, 0x1 ;  /* 0x0000000100057882 */ /* 0x000fe20000000000 */
[----:B------:R-:W-:Y:S02]  /*01e0*/  UMOV UR6, 0x80 ;  /* 0x0000008000067882 */ /* 0x000fe40000000000 */
[----:B------:R-:W-:-:S04]  /*01f0*/  UIADD3 UR6, -UR6, 0x100000, URZ ;  /* 0x0010000006067890 */ /* 0x000fc8000fffe13f */
[----:B------:R-:W-:Y:S02]  /*0200*/  USHF.L.U32 UR7, UR6, 0xb, URZ ;  /* 0x0000000b06077899 */ /* 0x000fe4000800063f */
[----:B------:R-:W-:Y:S02]  /*0210*/  USHF.L.U32 UR6, UR6, 0x1, URZ ;  /* 0x0000000106067899 */ /* 0x000fe4000800063f */
[----:B0-----:R-:W-:Y:S02]  /*0220*/  ULEA UR8, UR8, UR4, 0x18 ;  /* 0x0000000408087291 */ /* 0x001fe4000f8ec03f */
[----:B------:R-:W-:-:S04]  /*0230*/  UIADD3 UR4, -UR5, 0x100000, URZ ;  /* 0x0010000005047890 */ /* 0x000fc8000fffe13f */
[----:B------:R-:W-:Y:S02]  /*0240*/  USHF.L.U32 UR5, UR4, 0xb, URZ ;  /* 0x0000000b04057899 */ /* 0x000fe4000800063f */
[----:B------:R-:W-:Y:S01]  /*0250*/  USHF.L.U32 UR4, UR4, 0x1, URZ ;  /* 0x0000000104047899 */ /* 0x000fe2000800063f */
[----:B------:R-:W0:Y:S11]  /*0260*/  FENCE.VIEW.ASYNC.S ;  /* 0x00000000000073c6 */ /* 0x000e360000000000 */
[----:B0-----:R0:W1:Y:S01]  /*0270*/  SYNCS.EXCH.64 URZ, [UR8+0x36000], UR4 ;  /* 0x03600004083f75b2 */ /* 0x0010620008000100 */
[----:B------:R0:W2:Y:S01]  /*0280*/  SYNCS.EXCH.64 URZ, [UR8+0x36090], UR6 ;  /* 0x03609006083f75b2 */ /* 0x0000a20008000100 */
[----:B------:R0:W3:Y:S01]  /*0290*/  SYNCS.EXCH.64 URZ, [UR8+0x36008], UR4 ;  /* 0x03600804083f75b2 */ /* 0x0000e20008000100 */
[----:B------:R0:W4:Y:S01]  /*02a0*/  SYNCS.EXCH.64 URZ, [UR8+0x36098], UR6 ;  /* 0x03609806083f75b2 */ /* 0x0001220008000100 */
[----:B------:R0:W0:Y:S01]  /*02b0*/  SYNCS.EXCH.64 URZ, [UR8+0x36010], UR4 ;  /* 0x03601004083f75b2 */ /* 0x0000220008000100 */
        /* <DEDUP_REMOVED lines=31> */
[----:B-1234-:R-:W-:Y:S01]  /*04b0*/  NOP ;  /* 0x0000000000007918 */ /* 0x01efe20000000000 */
.L_x_3:
[----:B0-----:R-:W-:Y:S05]  /*04c0*/  BSYNC B0 ;  /* 0x0000000000007941 */ /* 0x001fea0003800000 */
.L_x_2:
[----:B------:R-:W-:Y:S01]  /*04d0*/  ULDC.64 UR4, c[0x0][0x618] ;  /* 0x0001860000047ab9 */ /* 0x000fe20000000a00 */
[----:B------:R-:W-:Y:S01]  /*04e0*/  LOP3.LUT R3, R3, 0xfffffffc, RZ, 0xc0, !PT ;  /* 0xfffffffc03037812 */ /* 0x000fe200078ec0ff */
[----:B------:R-:W-:Y:S01]  /*04f0*/  NOP ;  /* 0x0000000000007918 */ /* 0x000fe20000000000 */
[----:B------:R-:W-:Y:S01]  /*0500*/  ISETP.NE.U32.AND P0, PT, RZ, UR4, PT ;  /* 0x00000004ff007c0c */ /* 0x000fe2000bf05070 */
[----:B------:R-:W-:Y:S01]  /*0510*/  NOP ;  /* 0x0000000000007918 */ /* 0x000fe20000000000 */
[----:B------:R-:W-:Y:S01]  /*0520*/  BAR.SYNC.DEFER_BLOCKING 0x0 ;  /* 0x0000000000007b1d */ /* 0x000fe20000010000 */
[----:B------:R-:W-:Y:S01]  /*0530*/  IMAD.IADD R6, R2, 0x1, -R3 ;  /* 0x0000000102067824 */ /* 0x000fe200078e0a03 */
[----:B------:R-:W-:Y:S02]  /*0540*/  ISETP.NE.AND.EX P0, PT, RZ, UR5, PT, P0 ;  /* 0x00000005ff007c0c */ /* 0x000fe4000bf05300 */
[C---:B------:R-:W-:Y:S02]  /*0550*/  ISETP.NE.AND P2, PT, R7.reuse, 0x1, PT ;  /* 0x000000010700780c */ /* 0x040fe40003f45270 */
[----:B------:R-:W-:Y:S01]  /*0560*/  LOP3.LUT P1, RZ, R7, R6, RZ, 0xfc, !PT ;  /* 0x0000000607ff7212 */ /* 0x000fe2000782fcff */
[----:B------:R-:W-:-:S03]  /*0570*/  ULDC.64 UR12, c[0x0][0x208] ;  /* 0x00008200000c7ab9 */ /* 0x000fc60000000a00 */
[----:B------:R-:W-:-:S04]  /*0580*/  SEL R2, RZ, 0x1, P1 ;  /* 0x00000001ff027807 */ /* 0x000fc80000800000 */
[----:B------:R-:W-:Y:S01]  /*0590*/  SEL R2, R2, 0x2, P2 ;  /* 0x0000000202027807 */ /* 0x000fe20001000000 */
[----:B------:R-:W-:Y:S06]  /*05a0*/  @!P0 BRA `(.L_x_4) ;  /* 0x00000000001c8947 */ /* 0x000fec0003800000 */
[----:B------:R-:W0:Y:S02]  /*05b0*/  LDC.64 R4, c[0x0][0x618] ;  /* 0x00018600ff047b82 */ /* 0x000e240000000a00 */
[----:B0-----:R-:W2:Y:S02]  /*05c0*/  LDG.E.64 R4, desc[UR12][R4.64] ;  /* 0x0000000c04047981 */ /* 0x001ea4000c1e1b00 */
[----:B--2---:R-:W-:-:S04]  /*05d0*/  ISETP.NE.U32.AND P0, PT, R4, RZ, PT ;  /* 0x000000ff0400720c */ /* 0x004fc80003f05070 */
[----:B------:R-:W-:-:S13]  /*05e0*/  ISETP.NE.AND.EX P0, PT, R5, RZ, PT, P0 ;  /* 0x000000ff0500720c */ /* 0x000fda0003f05300 */
[----:B------:R-:W-:Y:S05]  /*05f0*/  @!P0 BRA `(.L_x_4) ;  /* 0x0000000000088947 */ /* 0x000fea0003800000 */
[----:B------:R2:W5:Y:S01]  /*0600*/  LD.E R0, desc[UR12][R4.64] ;  /* 0x0000000c04007980 */ /* 0x000562000c101900 */
[----:B------:R-:W-:Y:S05]  /*0610*/  BRA `(.L_x_5) ;  /* 0x0000000000207947 */ /* 0x000fea0003800000 */
.L_x_4:
[----:B------:R-:W-:Y:S02]  /*0620*/  ULDC.64 UR4, c[0x0][0x608] ;  /* 0x0001820000047ab9 */ /* 0x000fe40000000a00 */
[----:B------:R-:W-:-:S04]  /*0630*/  ISETP.NE.U32.AND P0, PT, RZ, UR4, PT ;  /* 0x00000004ff007c0c */ /* 0x000fc8000bf05070 */
[----:B------:R-:W-:-:S13]  /*0640*/  ISETP.NE.AND.EX P0, PT, RZ, UR5, PT, P0 ;  /* 0x00000005ff007c0c */ /* 0x000fda000bf05300 */
[----:B------:R-:W-:Y:S05]  /*0650*/  @!P0 BRA `(.L_x_6) ;  /* 0x00000000000c8947 */ /* 0x000fea0003800000 */
[----:B------:R-:W0:Y:S02]  /*0660*/  LDC.64 R4, c[0x0][0x608] ;  /* 0x00018200ff047b82 */ /* 0x000e240000000a00 */
[----:B0-----:R0:W5:Y:S01]  /*0670*/  LDG.E R0, desc[UR12][R4.64] ;  /* 0x0000000c04007981 */ /* 0x001162000c1e1900 */
[----:B------:R-:W-:Y:S05]  /*0680*/  BRA `(.L_x_5) ;  /* 0x0000000000047947 */ /* 0x000fea0003800000 */
.L_x_6:
[----:B------:R-:W1:Y:S02]  /*0690*/  LDC R0, c[0x0][0x600] ;  /* 0x00018000ff007b82 */ /* 0x000e640000000800 */
.L_x_5:
[----:B------:R-:W-:Y:S02]  /*06a0*/  ULDC.64 UR4, c[0x0][0x620] ;  /* 0x0001880000047ab9 */ /* 0x000fe40000000a00 */
[----:B------:R-:W-:-:S04]  /*06b0*/  ISETP.NE.U32.AND P0, PT, RZ, UR4, PT ;  /* 0x00000004ff007c0c */ /* 0x000fc8000bf05070 */
[----:B------:R-:W-:-:S13]  /*06c0*/  ISETP.NE.AND.EX P0, PT, RZ, UR5, PT, P0 ;  /* 0x00000005ff007c0c */ /* 0x000fda000bf05300 */
[----:B------:R-:W-:Y:S05]  /*06d0*/  @!P0 BRA `(.L_x_7) ;  /* 0x00000000001c8947 */ /* 0x000fea0003800000 */
[----:B0-2---:R-:W0:Y:S02]  /*06e0*/  LDC.64 R4, c[0x0][0x620] ;  /* 0x00018800ff047b82 */ /* 0x005e240000000a00 */
[----:B0-----:R-:W2:Y:S02]  /*06f0*/  LDG.E.64 R4, desc[UR12][R4.64] ;  /* 0x0000000c04047981 */ /* 0x001ea4000c1e1b00 */
[----:B--2---:R-:W-:-:S04]  /*0700*/  ISETP.NE.U32.AND P0, PT, R4, RZ, PT ;  /* 0x000000ff0400720c */ /* 0x004fc80003f05070 */
[----:B------:R-:W-:-:S13]  /*0710*/  ISETP.NE.AND.EX P0, PT, R5, RZ, PT, P0 ;  /* 0x000000ff0500720c */ /* 0x000fda0003f05300 */
[----:B------:R-:W-:Y:S05]  /*0720*/  @!P0 BRA `(.L_x_7) ;  /* 0x0000000000088947 */ /* 0x000fea0003800000 */
[----:B------:R0:W5:Y:S01]  /*0730*/  LD.E R14, desc[UR12][R4.64] ;  /* 0x0000000c040e7980 */ /* 0x000162000c101900 */
[----:B------:R-:W-:Y:S05]  /*0740*/  BRA `(.L_x_8) ;  /* 0x0000000000207947 */ /* 0x000fea0003800000 */
.L_x_7:
[----:B------:R-:W-:Y:S02]  /*0750*/  ULDC.64 UR4, c[0x0][0x610] ;  /* 0x0001840000047ab9 */ /* 0x000fe40000000a00 */
[----:B------:R-:W-:-:S04]  /*0760*/  ISETP.NE.U32.AND P0, PT, RZ, UR4, PT ;  /* 0x00000004ff007c0c */ /* 0x000fc8000bf05070 */
[----:B------:R-:W-:-:S13]  /*0770*/  ISETP.NE.AND.EX P0, PT, RZ, UR5, PT, P0 ;  /* 0x00000005ff007c0c */ /* 0x000fda000bf05300 */
[----:B------:R-:W-:Y:S05]  /*0780*/  @!P0 BRA `(.L_x_9) ;  /* 0x00000000000c8947 */ /* 0x000fea0003800000 */
[----:B------:R-:W3:Y:S02]  /*0790*/  LDC.64 R14, c[0x0][0x610] ;  /* 0x00018400ff0e7b82 */ /* 0x000ee40000000a00 */
[----:B---3--:R4:W5:Y:S01]  /*07a0*/  LDG.E R14, desc[UR12][R14.64] ;  /* 0x0000000c0e0e7981 */ /* 0x008962000c1e1900 */
[----:B------:R-:W-:Y:S05]  /*07b0*/  BRA `(.L_x_8) ;  /* 0x0000000000047947 */ /* 0x000fea0003800000 */
.L_x_9:
[----:B------:R-:W3:Y:S02]  /*07c0*/  LDC R14, c[0x0][0x604] ;  /* 0x00018100ff0e7b82 */ /* 0x000ee40000000800 */
.L_x_8:
[----:B------:R-:W1:Y:S01]  /*07d0*/  LDC R3, c[0x0][0x3e8] ;  /* 0x0000fa00ff037b82 */ /* 0x000e620000000800 */
[----:B------:R-:W-:Y:S01]  /*07e0*/  ULDC UR4, c[0x0][0x3dc] ;  /* 0x0000f70000047ab9 */ /* 0x000fe20000000800 */
[----:B------:R-:W-:Y:S01]  /*07f0*/  ISETP.NE.AND P0, PT, R7, RZ, PT ;  /* 0x000000ff0700720c */ /* 0x000fe20003f05270 */
[----:B------:R-:W-:Y:S01]  /*0800*/  UIADD3 UR4, UR4, 0x1f, URZ ;  /* 0x0000001f04047890 */ /* 0x000fe2000fffe03f */
[----:B------:R-:W-:-:S03]  /*0810*/  ULDC.64 UR6, c[0x0][0x3e0] ;  /* 0x0000f80000067ab9 */ /* 0x000fc60000000a00 */
[----:B------:R-:W-:Y:S02]  /*0820*/  USHF.R.S32.HI UR5, URZ, 0x1f, UR4 ;  /* 0x0000001f3f057899 */ /* 0x000fe40008011404 */
[----:B------:R-:W-:Y:S02]  /*0830*/  UIMAD UR6, UR7, UR6, URZ ;  /* 0x00000006070672a4 */ /* 0x000fe4000f8e023f */
[----:B------:R-:W-:-:S04]  /*0840*/  ULEA.HI UR5, UR5, UR4, URZ, 0x5 ;  /* 0x0000000405057291 */ /* 0x000fc8000f8f283f */
[----:B------:R-:W-:Y:S01]  /*0850*/  USHF.R.S32.HI UR15, URZ, 0x5, UR5 ;  /* 0x000000053f0f7899 */ /* 0x000fe20008011405 */
[----:B-1----:R-:W-:-:S05]  /*0860*/  IMAD R3, R3, UR6, RZ ;  /* 0x0000000603037c24 */ /* 0x002fca000f8e02ff */
[----:B------:R-:W-:Y:S01]  /*0870*/  IMAD R3, R3, UR15, RZ ;  /* 0x0000000f03037c24 */ /* 0x000fe2000f8e02ff */
[----:B------:R-:W-:Y:S06]  /*0880*/  @!P0 BRA `(.L_x_10) ;  /* 0x0000005400888947 */ /* 0x000fec0003800000 */
[----:B------:R-:W-:-:S13]  /*0890*/  ISETP.NE.AND P0, PT, R7, 0x1, PT ;  /* 0x000000010700780c */ /* 0x000fda0003f05270 */
[----:B------:R-:W-:Y:S05]  /*08a0*/  @P0 EXIT ;  /* 0x000000000000094d */ /* 0x000fea0003800000 */
[----:B------:R-:W-:Y:S01]  /*08b0*/  ISETP.GE.AND P0, PT, R3, 0x1, PT ;  /* 0x000000010300780c */ /* 0x000fe20003f06270 */
[----:B------:R-:W-:Y:S01]  /*08c0*/  UMOV UR4, URZ ;  /* 0x0000003f00047c82 */ /* 0x000fe20008000000 */
[----:B------:R-:W-:Y:S02]  /*08d0*/  CS2R R54, SRZ ;  /* 0x0000000000367805 */ /* 0x000fe4000001ff00 */
[----:B------:R-:W-:Y:S02]  /*08e0*/  CS2R R56, SRZ ;  /* 0x0000000000387805 */ /* 0x000fe4000001ff00 */
[----:B------:R-:W-:Y:S02]  /*08f0*/  CS2R R58, SRZ ;  /* 0x00000000003a7805 */ /* 0x000fe4000001ff00 */
[----:B------:R-:W-:Y:S02]  /*0900*/  CS2R R60, SRZ ;  /* 0x00000000003c7805 */ /* 0x000fe4000001ff00 */
[----:B------:R-:W-:-:S02]  /*0910*/  CS2R R62, SRZ ;  /* 0x00000000003e7805 */ /* 0x000fc4000001ff00 */
[----:B------:R-:W-:Y:S02]  /*0920*/  CS2R R64, SRZ ;  /* 0x0000000000407805 */ /* 0x000fe4000001ff00 */
        /* <DEDUP_REMOVED lines=25> */
[----:B------:R-:W-:Y:S01]  /*0ac0*/  CS2R R52, SRZ ;  /* 0x0000000000347805 */ /* 0x000fe2000001ff00 */
[----:B------:R-:W-:Y:S06]  /*0ad0*/  @!P0 BRA `(.L_x_11) ;  /* 0x00000000009c8947 */ /* 0x000fec0003800000 */
[----:B0-2---:R-:W-:-:S04]  /*0ae0*/  LOP3.LUT R4, R2, 0x1, RZ, 0xfc, !PT ;  /* 0x0000000102047812 */ /* 0x005fc800078efcff */
[----:B------:R-:W-:-:S13]  /*0af0*/  ISETP.NE.AND P1, PT, R4, 0x3, PT ;  /* 0x000000030400780c */ /* 0x000fda0003f25270 */
[----:B------:R-:W-:Y:S05]  /*0b00*/  @!P1 BRA `(.L_x_12) ;  /* 0x0000000000049947 */ /* 0x000fea0003800000 */
[----:B------:R-:W-:Y:S01]  /*0b10*/  BPT.TRAP 0x1 ;  /* 0x000000040000795c */ /* 0x000fe20000300000 */
.L_x_12:
[----:B------:R-:W0:Y:S01]  /*0b20*/  S2UR UR5, SR_CgaCtaId ;  /* 0x00000000000579c3 */ /* 0x000e220000008800 */
[----:B------:R-:W-:Y:S01]  /*0b30*/  SHF.L.U32 R4, RZ, 0x1f, RZ ;  /* 0x0000001fff047819 */ /* 0x000fe200000006ff */
[----:B------:R-:W-:Y:S02]  /*0b40*/  UMOV UR4, 0x400 ;  /* 0x0000040000047882 */ /* 0x000fe40000000000 */
[----:B0-----:R-:W-:-:S12]  /*0b50*/  ULEA UR5, UR5, UR4, 0x18 ;  /* 0x0000000405057291 */ /* 0x001fd8000f8ec03f */
.L_x_13:
[----:B0-----:R-:W-:-:S04]  /*0b60*/  IMAD.U32 R5, RZ, RZ, UR5 ;  /* 0x00000005ff057e24 */ /* 0x001fc8000f8e00ff */
[----:B------:R0:W1:Y:S03]  /*0b70*/  SYNCS.PHASECHK.TRANS64.TRYWAIT P1, [R5+URZ+0x36000], R4 ;  /* 0x03600004050075a7 */ /* 0x000066000802017f */
[----:B-1----:R-:W-:Y:S05]  /*0b80*/  @!P1 NANOSLEEP.SYNCS 0x989680 ;  /* 0x009896800000995d */ /* 0x002fea0003900000 */
[----:B------:R-:W1:Y:S02]  /*0b90*/  @!P1 SYNCS.PHASECHK.TRANS64 P1, [R5+URZ+0x36000], R4 ;  /* 0x03600004050095a7 */ /* 0x000e64000802007f */
[----:B-1----:R-:W-:Y:S05]  /*0ba0*/  @!P1 BRA `(.L_x_13) ;  /* 0xfffffffc00ec9947 */ /* 0x002fea000383ffff */
[----:B------:R-:W-:Y:S01]  /*0bb0*/  USHF.R.U32.HI UR4, URZ, 0x4, UR5 ;  /* 0x000000043f047899 */ /* 0x000fe20008011605 */
[----:B------:R-:W-:Y:S01]  /*0bc0*/  WARPGROUP.ARRIVE ;  /* 0x00000000000079c5 */ /* 0x000fe20000000000 */
[----:B------:R-:W-:Y:S02]  /*0bd0*/  UIADD3 UR5, UR5, 0x24000, URZ ;  /* 0x0002400005057890 */ /* 0x000fe4000fffe03f */
[----:B------:R-:W-:Y:S02]  /*0be0*/  ULOP3.LUT UR4, UR4, 0x3fff, URZ, 0xc0, !UPT ;  /* 0x00003fff04047892 */ /* 0x000fe4000f8ec03f */
[----:B------:R-:W-:Y:S02]  /*0bf0*/  USHF.R.U32.HI UR5, URZ, 0x4, UR5 ;  /* 0x000000043f057899 */ /* 0x000fe40008011605 */
[----:B------:R-:W-:Y:S02]  /*0c00*/  ULOP3.LUT UR10, UR4, 0x10000, URZ, 0xfc, !UPT ;  /* 0x00010000040a7892 */ /* 0x000fe4000f8efc3f */
[----:B------:R-:W-:-:S02]  /*0c10*/  ULOP3.LUT UR8, UR5, 0x3fff, URZ, 0xc0, !UPT ;  /* 0x00003fff05087892 */ /* 0x000fc4000f8ec03f */
[----:B------:R-:W-:Y:S01]  /*0c20*/  UIADD3 UR9, UR10, 0x100, URZ ;  /* 0x000001000a097890 */ /* 0x000fe2000fffe03f */
[----:B------:R-:W-:Y:S02]  /*0c30*/  UMOV UR7, 0x40000040 ;  /* 0x4000004000077882 */ /* 0x000fe40000000000 */
[----:B------:R-:W-:Y:S01]  /*0c40*/  UMOV UR4, UR10 ;  /* 0x0000000a00047c82 */ /* 0x000fe20008000000 */
[----:B------:R-:W-:Y:S01]  /*0c50*/  UMOV UR5, 0x80000020 ;  /* 0x8000002000057882 */ /* 0x000fe20000000000 */
[----:B------:R-:W-:Y:S02]  /*0c60*/  UMOV UR6, UR8 ;  /* 0x0000000800067c82 */ /* 0x000fe40008000000 */
[----:B------:R-:W-:Y:S01]  /*0c70*/  HGMMA.64x64x16.F32 R56, gdesc[UR4].tnspB, RZ, !UPT ;  /* 0x40e00000043879f0 */ /* 0x000fe2000c7008ff */
[----:B------:R-:W-:Y:S01]  /*0c80*/  UMOV UR4, UR9 ;  /* 0x0000000900047c82 */ /* 0x000fe20008000000 */
[----:B------:R-:W-:Y:S02]  /*0c90*/  UMOV UR5, 0x80000020 ;  /* 0x8000002000057882 */ /* 0x000fe40000000000 */
[----:B------:R-:W-:Y:S01]  /*0ca0*/  HGMMA.64x64x16.F32 R24, gdesc[UR4].tnspB, RZ, !UPT ;  /* 0x40e00000041879f0 */ /* 0x000fe2000c7008ff */
[----:B------:R-:W-:-:S02]  /*0cb0*/  UIADD3 UR4, UR10, 0x2, URZ ;  /* 0x000000020a047890 */ /* 0x000fc4000fffe03f */
[----:B------:R-:W-:Y:S02]  /*0cc0*/  UIADD3 UR6, UR8, 0x80, URZ ;  /* 0x0000008008067890 */ /* 0x000fe4000fffe03f */
[----:B------:R-:W-:Y:S01]  /*0cd0*/  UIADD3 UR8, UR10, 0x102, URZ ;  /* 0x000001020a087890 */ /* 0x000fe2000fffe03f */
[----:B------:R-:W-:Y:S01]  /*0ce0*/  UMOV UR5, 0x80000020 ;  /* 0x8000002000057882 */ /* 0x000fe20000000000 */
[----:B------:R-:W-:-:S05]  /*0cf0*/  UMOV UR7, 0x40000040 ;  /* 0x4000004000077882 */ /* 0x000fca0000000000 */
[----:B------:R-:W-:Y:S01]  /*0d00*/  HGMMA.64x64x16.F32 R56, gdesc[UR4].tnspB, R56 ;  /* 0x40e00000043879f0 */ /* 0x000fe20008700838 */
[----:B------:R-:W-:Y:S01]  /*0d10*/  UMOV UR4, UR8 ;  /* 0x0000000800047c82 */ /* 0x000fe20008000000 */
[----:B------:R-:W-:Y:S02]  /*0d20*/  UMOV UR5, 0x80000020 ;  /* 0x8000002000057882 */ /* 0x000fe40000000000 */
[----:B------:R-:W-:Y:S01]  /*0d30*/  HGMMA.64x64x16.F32 R24, gdesc[UR4].tnspB, R24, gsb0 ;  /* 0x40e00000041879f0 */ /* 0x000fe20008000818 */
[----:B------:R-:W-:-:S05]  /*0d40*/  UMOV UR4, 0x1 ;  /* 0x0000000100047882 */ /* 0x000fca0000000000 */
.L_x_11:
[----:B0-2---:R-:W-:-:S05]  /*0d50*/  VIMNMX R4, R3, 0x1, PT ;  /* 0x0000000103047848 */ /* 0x005fca0003fe0100 */
[----:B------:R-:W-:-:S05]  /*0d60*/  IMAD.IADD R3, R3, 0x1, -R4 ;  /* 0x0000000103037824 */ /* 0x000fca00078e0a04 */
[----:B------:R-:W-:-:S13]  /*0d70*/  ISETP.GE.AND P1, PT, R3, 0x1, PT ;  /* 0x000000010300780c */ /* 0x000fda0003f26270 */
[----:B------:R-:W-:Y:S05]  /*0d80*/  @!P1 BRA `(.L_x_14) ;  /* 0x00000004000c9947 */ /* 0x000fea0003800000 */
[----:B------:R-:W0:Y:S01]  /*0d90*/  S2UR UR6, SR_CgaCtaId ;  /* 0x00000000000679c3 */ /* 0x000e220000008800 */
[----:B------:R-:W-:Y:S01]  /*0da0*/  UMOV UR5, 0x400 ;  /* 0x0000040000057882 */ /* 0x000fe20000000000 */
[----:B------:R-:W-:Y:S01]  /*0db0*/  LOP3.LUT R8, R2, 0x1, RZ, 0xfc, !PT ;  /* 0x0000000102087812 */ /* 0x000fe200078efcff */
[----:B------:R-:W-:Y:S01]  /*0dc0*/  IMAD.MOV.U32 R7, RZ, RZ, RZ ;  /* 0x000000ffff077224 */ /* 0x000fe200078e00ff */
[----:B------:R-:W-:Y:S01]  /*0dd0*/  UISETP.NE.U32.AND UP0, UPT, UR4, URZ, UPT ;  /* 0x0000003f0400728c */ /* 0x000fe2000bf05070 */
[----:B------:R-:W-:Y:S01]  /*0de0*/  IMAD.MOV.U32 R4, RZ, RZ, R3 ;  /* 0x000000ffff047224 */ /* 0x000fe200078e0003 */
[----:B0-----:R-:W-:-:S04]  /*0df0*/  ULEA UR15, UR6, UR5, 0x18 ;  /* 0x00000005060f7291 */ /* 0x001fc8000f8ec03f */
[----:B------:R-:W-:Y:S02]  /*0e00*/  USHF.R.U32.HI UR5, URZ, 0x4, UR15 ;  /* 0x000000043f057899 */ /* 0x000fe4000801160f */
[----:B------:R-:W-:Y:S02]  /*0e10*/  UIADD3 UR6, UR15, 0x24000, URZ ;  /* 0x000240000f067890 */ /* 0x000fe4000fffe03f */
[----:B------:R-:W-:Y:S02]  /*0e20*/  ULOP3.LUT UR5, UR5, 0x3fff, URZ, 0xc0, !UPT ;  /* 0x00003fff05057892 */ /* 0x000fe4000f8ec03f */
[----:B------:R-:W-:Y:S02]  /*0e30*/  USHF.R.U32.HI UR6, URZ, 0x4, UR6 ;  /* 0x000000043f067899 */ /* 0x000fe40008011606 */
[----:B------:R-:W-:Y:S02]  /*0e40*/  ULOP3.LUT UR16, UR5, 0x10000, URZ, 0xfc, !UPT ;  /* 0x0001000005107892 */ /* 0x000fe4000f8efc3f */
[----:B------:R-:W-:Y:S01]  /*0e50*/  ULOP3.LUT UR17, UR6, 0x3fff, URZ, 0xc0, !UPT ;  /* 0x00003fff06117892 */ /* 0x000fe2000f8ec03f */
[----:B------:R-:W-:-:S11]  /*0e60*/  UMOV UR5, URZ ;  /* 0x0000003f00057c82 */ /* 0x000fd60008000000 */
.L_x_19:
[----:B------:R-:W-:-:S13]  /*0e70*/  ISETP.NE.AND P2, PT, R8, 0x3, PT ;  /* 0x000000030800780c */ /* 0x000fda0003f45270 */
[----:B0-----:R-:W-:Y:S05]  /*0e80*/  @!P2 BRA `(.L_x_15) ;  /* 0x000000000004a947 */ /* 0x001fea0003800000 */
[----:B------:R-:W-:Y:S01]  /*0e90*/  BPT.TRAP 0x1 ;  /* 0x000000040000795c */ /* 0x000fe20000300000 */
.L_x_15:
[----:B------:R-:W-:Y:S01]  /*0ea0*/  SHF.L.U32 R5, R7, 0x1f, RZ ;  /* 0x0000001f07057819 */ /* 0x000fe200000006ff */
[----:B------:R-:W-:-:S12]  /*0eb0*/  ULEA UR6, UR4, UR15, 0x3 ;  /* 0x0000000f04067291 */ /* 0x000fd8000f8e183f */
.L_x_16:
[----:B0-----:R-:W-:-:S04]  /*0ec0*/  IMAD.U32 R6, RZ, RZ, UR6 ;  /* 0x00000006ff067e24 */ /* 0x001fc8000f8e00ff */
[----:B------:R0:W1:Y:S03]  /*0ed0*/  SYNCS.PHASECHK.TRANS64.TRYWAIT P1, [R6+URZ+0x36000], R5 ;  /* 0x03600005060075a7 */ /* 0x000066000802017f */
[----:B-1----:R-:W-:Y:S05]  /*0ee0*/  @!P1 NANOSLEEP.SYNCS 0x989680 ;  /* 0x009896800000995d */ /* 0x002fea0003900000 */
[----:B------:R-:W1:Y:S02]  /*0ef0*/  @!P1 SYNCS.PHASECHK.TRANS64 P1, [R6+URZ+0x36000], R5 ;  /* 0x03600005060095a7 */ /* 0x000e64000802007f */
[----:B-1----:R-:W-:Y:S05]  /*0f00*/  @!P1 BRA `(.L_x_16) ;  /* 0xfffffffc00ec9947 */ /* 0x002fea000383ffff */
[----:B------:R-:W-:Y:S01]  /*0f10*/  ULEA UR7, UR4, UR16, 0x9 ;  /* 0x0000001004077291 */ /* 0x000fe2000f8e483f */
[----:B------:R-:W-:Y:S01]  /*0f20*/  WARPGROUP.ARRIVE ;  /* 0x00000000000079c5 */ /* 0x000fe20000000000 */
[----:B------:R-:W-:Y:S02]  /*0f30*/  ULEA UR6, UR4, UR17, 0x8 ;  /* 0x0000001104067291 */ /* 0x000fe4000f8e403f */
[----:B------:R-:W-:Y:S01]  /*0f40*/  UIADD3 UR14, UR7, 0x100, URZ ;  /* 0x00000100070e7890 */ /* 0x000fe2000fffe03f */
[----:B------:R-:W-:Y:S02]  /*0f50*/  UMOV UR11, 0x40000040 ;  /* 0x40000040000b7882 */ /* 0x000fe40000000000 */
[----:B------:R-:W-:Y:S01]  /*0f60*/  UMOV UR8, UR7 ;  /* 0x0000000700087c82 */ /* 0x000fe20008000000 */
[----:B------:R-:W-:Y:S01]  /*0f70*/  UMOV UR9, 0x80000020 ;  /* 0x8000002000097882 */ /* 0x000fe20000000000 */
[----:B------:R-:W-:Y:S02]  /*0f80*/  UMOV UR10, UR6 ;  /* 0x00000006000a7c82 */ /* 0x000fe40008000000 */
[----:B------:R-:W-:Y:S01]  /*0f90*/  HGMMA.64x64x16.F32 R56, gdesc[UR8].tnspB, R56, UP0 ;  /* 0x40e00000083879f0 */ /* 0x000fe2000bf00838 */
[----:B------:R-:W-:Y:S01]  /*0fa0*/  UMOV UR8, UR14 ;  /* 0x0000000e00087c82 */ /* 0x000fe20008000000 */
[----:B------:R-:W-:-:S02]  /*0fb0*/  UMOV UR9, 0x80000020 ;  /* 0x8000002000097882 */ /* 0x000fc40000000000 */
[----:B------:R-:W-:Y:S01]  /*0fc0*/  HGMMA.64x64x16.F32 R24, gdesc[UR8].tnspB, R24, UP0 ;  /* 0x40e00000081879f0 */ /* 0x000fe2000bf00818 */
[----:B------:R-:W-:Y:S02]  /*0fd0*/  UIADD3 UR10, UR6, 0x80, URZ ;  /* 0x00000080060a7890 */ /* 0x000fe4000fffe03f */
[----:B------:R-:W-:Y:S02]  /*0fe0*/  UIADD3 UR8, UR7, 0x2, URZ ;  /* 0x0000000207087890 */ /* 0x000fe4000fffe03f */
[----:B------:R-:W-:Y:S01]  /*0ff0*/  UIADD3 UR7, UR7, 0x102, URZ ;  /* 0x0000010207077890 */ /* 0x000fe2000fffe03f */
[----:B------:R-:W-:Y:S01]  /*1000*/  UMOV UR11, 0x40000040 ;  /* 0x40000040000b7882 */ /* 0x000fe20000000000 */
[----:B------:R-:W-:-:S05]  /*1010*/  UMOV UR9, 0x80000020 ;  /* 0x8000002000097882 */ /* 0x000fca0000000000 */
[----:B------:R-:W-:Y:S01]  /*1020*/  HGMMA.64x64x16.F32 R56, gdesc[UR8].tnspB, R56 ;  /* 0x40e00000083879f0 */ /* 0x000fe20008700838 */
[----:B------:R-:W-:Y:S01]  /*1030*/  UMOV UR8, UR7 ;  /* 0x0000000700087c82 */ /* 0x000fe20008000000 */
[----:B------:R-:W-:Y:S02]  /*1040*/  UMOV UR9, 0x80000020 ;  /* 0x8000002000097882 */ /* 0x000fe40000000000 */
[----:B------:R-:W-:Y:S03]  /*1050*/  HGMMA.64x64x16.F32 R24, gdesc[UR8].tnspB, R24, gsb0 ;  /* 0x40e00000081879f0 */ /* 0x000fe60008000818 */
[----:B------:R-:W-:Y:S02]  /*1060*/  WARPGROUP.DEPBAR.LE gsb0, 0x1 ;  /* 0x00008000000079c5 */ /* 0x000fe40000010100 */
[----:B------:R-:W-:Y:S05]  /*1070*/  @!P2 BRA `(.L_x_17) ;  /* 0x000000000004a947 */ /* 0x000fea0003800000 */
[----:B------:R-:W-:Y:S01]  /*1080*/  BPT.TRAP 0x1 ;  /* 0x000000040000795c */ /* 0x000fe20000300000 */
.L_x_17:
[----:B------:R-:W-:Y:S01]  /*1090*/  ULEA UR6, UR5, UR15, 0x3 ;  /* 0x0000000f05067291 */ /* 0x000fe2000f8e183f */
[----:B------:R-:W-:-:S03]  /*10a0*/  ISETP.GT.U32.AND P1, PT, R2, 0x1, PT ;  /* 0x000000010200780c */ /* 0x000fc60003f24070 */
[----:B------:R-:W-:-:S04]  /*10b0*/  UIADD3 UR6, UR6, 0x36090, URZ ;  /* 0x0003609006067890 */ /* 0x000fc8000fffe03f */
[----:B------:R-:W-:-:S09]  /*10c0*/  UPRMT UR6, URZ, 0x654, UR6 ;  /* 0x000006543f067896 */ /* 0x000fd20008000006 */
[----:B------:R-:W-:Y:S01]  /*10d0*/  SYNCS.ARRIVE.TRANS64.RED.A1T0 RZ, [UR6], RZ ;  /* 0x000000ffffff79a7 */ /* 0x000fe20008100406 */
[----:B------:R-:W-:Y:S05]  /*10e0*/  @P1 BRA `(.L_x_18) ;  /* 0x0000000000041947 */ /* 0x000fea0003800000 */
[----:B------:R-:W-:Y:S01]  /*10f0*/  BPT.TRAP 0x1 ;  /* 0x000000040000795c */ /* 0x000fe20000300000 */
.L_x_18:
[----:B------:R-:W-:Y:S01]  /*1100*/  UIADD3 UR4, UR4, 0x1, URZ ;  /* 0x0000000104047890 */ /* 0x000fe2000fffe03f */
[C---:B------:R-:W-:Y:S01]  /*1110*/  ISETP.GT.AND P1, PT, R4.reuse, 0x1, PT ;  /* 0x000000010400780c */ /* 0x040fe20003f24270 */
[----:B------:R-:W-:Y:S01]  /*1120*/  UIADD3 UR5, UR5, 0x1, URZ ;  /* 0x0000000105057890 */ /* 0x000fe2000fffe03f */
[----:B------:R-:W-:Y:S01]  /*1130*/  VIADD R4, R4, 0xffffffff ;  /* 0xffffffff04047836 */ /* 0x000fe20000000000 */
[----:B------:R-:W-:Y:S02]  /*1140*/  UISETP.NE.AND UP0, UPT, UR4, 0x12, UPT ;  /* 0x000000120400788c */ /* 0x000fe4000bf05270 */
[----:B------:R-:W-:Y:S02]  /*1150*/  UISETP.NE.AND UP1, UPT, UR5, 0x12, UPT ;  /* 0x000000120500788c */ /* 0x000fe4000bf25270 */
[----:B------:R-:W-:Y:S02]  /*1160*/  USEL UR6, URZ, 0x1, UP0 ;  /* 0x000000013f067887 */ /* 0x000fe40008000000 */
[----:B------:R-:W-:-:S02]  /*1170*/  USEL UR4, UR4, URZ, UP0 ;  /* 0x0000003f04047287 */ /* 0x000fc40008000000 */
[----:B------:R-:W-:Y:S02]  /*1180*/  USEL UR5, UR5, URZ, UP1 ;  /* 0x0000003f05057287 */ /* 0x000fe40008800000 */
[----:B------:R-:W-:Y:S01]  /*1190*/  UPLOP3.LUT UP0, UPT, UPT, UPT, UPT, 0x80, 0x0 ;  /* 0x000000000000789c */ /* 0x000fe20003f0f070 */
[----:B------:R-:W-:Y:S01]  /*11a0*/  LOP3.LUT R7, R7, UR6, RZ, 0x3c, !PT ;  /* 0x0000000607077c12 */ /* 0x000fe2000f8e3cff */
[----:B------:R-:W-:Y:S09]  /*11b0*/  @P1 BRA `(.L_x_19) ;  /* 0xfffffffc002c1947 */ /* 0x000ff2000383ffff */
.L_x_14:
[----:B------:R-:W-:Y:S02]  /*11c0*/  WARPGROUP.DEPBAR.LE gsb0, 0x0 ;  /* 0x00008000000079c5 */ /* 0x000fe40000010000 */
[----:B------:R-:W-:Y:S05]  /*11d0*/  @!P0 BRA `(.L_x_20) ;  /* 0x0000000000448947 */ /* 0x000fea0003800000 */
[----:B------:R-:W-:-:S04]  /*11e0*/  LOP3.LUT R4, R2, 0x1, RZ, 0xfc, !PT ;  /* 0x0000000102047812 */ /* 0x000fc800078efcff */
[----:B------:R-:W-:-:S13]  /*11f0*/  ISETP.NE.AND P0, PT, R4, 0x3, PT ;  /* 0x000000030400780c */ /* 0x000fda0003f05270 */
[----:B------:R-:W-:Y:S05]  /*1200*/  @!P0 BRA `(.L_x_21) ;  /* 0x0000000000048947 */ /* 0x000fea0003800000 */
[----:B------:R-:W-:Y:S01]  /*1210*/  BPT.TRAP 0x1 ;  /* 0x000000040000795c */ /* 0x000fe20000300000 */
.L_x_21:
[----:B0-----:R-:W0:Y:S01]  /*1220*/  S2R R6, SR_CgaCtaId ;  /* 0x0000000000067919 */ /* 0x001e220000008800 */
[----:B------:R-:W-:Y:S01]  /*1230*/  IMAD.WIDE.U32 R4, R3, 0x38e38e39, RZ ;  /* 0x38e38e3903047825 */ /* 0x000fe200078e00ff */
[----:B------:R-:W-:-:S04]  /*1240*/  ISETP.GT.U32.AND P0, PT, R2, 0x1, PT ;  /* 0x000000010200780c */ /* 0x000fc80003f04070 */
[----:B------:R-:W-:Y:S02]  /*1250*/  SHF.R.U32.HI R4, RZ, 0x2, R5 ;  /* 0x00000002ff047819 */ /* 0x000fe40000011605 */
[----:B------:R-:W-:-:S03]  /*1260*/  MOV R5, 0x400 ;  /* 0x0000040000057802 */ /* 0x000fc60000000f00 */
[----:B------:R-:W-:Y:S01]  /*1270*/  IMAD R3, R4, -0x12, R3 ;  /* 0xffffffee04037824 */ /* 0x000fe200078e0203 */
[----:B0-----:R-:W-:-:S05]  /*1280*/  LEA R6, R6, R5, 0x18 ;  /* 0x0000000506067211 */ /* 0x001fca00078ec0ff */
[----:B------:R-:W-:-:S04]  /*1290*/  IMAD R3, R3, 0x8, R6 ;  /* 0x0000000803037824 */ /* 0x000fc800078e0206 */
[----:B------:R-:W-:-:S05]  /*12a0*/  VIADD R3, R3, 0x36090 ;  /* 0x0003609003037836 */ /* 0x000fca0000000000 */
[----:B------:R-:W-:-:S04]  /*12b0*/  PRMT R3, RZ, 0x654, R3 ;  /* 0x00000654ff037816 */ /* 0x000fc80000000003 */
[----:B------:R1:W-:Y:S01]  /*12c0*/  SYNCS.ARRIVE.TRANS64.RED.A1T0 RZ, [R3+URZ], RZ ;  /* 0x000000ff03ff79a7 */ /* 0x0003e2000810043f */
[----:B------:R-:W-:Y:S05]  /*12d0*/  @P0 BRA `(.L_x_20) ;  /* 0x0000000000040947 */ /* 0x000fea0003800000 */
[----:B------:R-:W-:Y:S01]  /*12e0*/  BPT.TRAP 0x1 ;  /* 0x000000040000795c */ /* 0x000fe20000300000 */
.L_x_20:
[----:B-1----:R-:W1:Y:S01]  /*12f0*/  S2R R3, SR_TID.X ;  /* 0x0000000000037919 */ /* 0x002e620000002100 */
[----:B------:R-:W-:Y:S01]  /*1300*/  ULDC.64 UR4, c[0x0][0x280] ;  /* 0x0000a00000047ab9 */ /* 0x000fe20000000a00 */
[----:B0-----:R-:W0:Y:S01]  /*1310*/  S2R R5, SR_CTAID.Y ;  /* 0x0000000000057919 */ /* 0x001e220000002600 */
[----:B------:R-:W2:Y:S01]  /*1320*/  S2R R13, SR_CTAID.X ;  /* 0x00000000000d7919 */ /* 0x000ea20000002500 */
[----:B-1----:R-:W-:-:S04]  /*1330*/  SHF.R.S32.HI R2, RZ, 0x1f, R3 ;  /* 0x0000001fff027819 */ /* 0x002fc80000011403 */
[----:B------:R-:W-:Y:S01]  /*1340*/  LEA.HI R2, R2, R3, RZ, 0x7 ;  /* 0x0000000302027211 */ /* 0x000fe200078f38ff */
[----:B0-----:R-:W-:-:S03]  /*1350*/  IMAD.SHL.U32 R5, R5, 0x40, RZ ;  /* 0x0000004005057824 */ /* 0x001fc600078e00ff */
[----:B------:R-:W-:Y:S01]  /*1360*/  LOP3.LUT R2, R2, 0xffffff80, RZ, 0xc0, !PT ;  /* 0xffffff8002027812 */ /* 0x000fe200078ec0ff */
[----:B--2---:R-:W-:Y:S01]  /*1370*/  IMAD.SHL.U32 R8, R13, 0x80, RZ ;  /* 0x000000800d087824 */ /* 0x004fe200078e00ff */
[----:B------:R-:W-:-:S03]  /*1380*/  ISETP.GE.AND P0, PT, R5, UR5, PT ;  /* 0x0000000505007c0c */ /* 0x000fc6000bf06270 */
[----:B------:R-:W-:Y:S01]  /*1390*/  IMAD.IADD R4, R3, 0x1, -R2 ;  /* 0x0000000103047824 */ /* 0x000fe200078e0a02 */
[----:B------:R-:W-:-:S04]  /*13a0*/  ISETP.GE.OR P0, PT, R8, UR4, P0 ;  /* 0x0000000408007c0c */ /* 0x000fc80008706670 */
[----:B------:R-:W-:-:S04]  /*13b0*/  SHF.R.S32.HI R7, RZ, 0x1f, R4 ;  /* 0x0000001fff077819 */ /* 0x000fc80000011404 */
[----:B------:R-:W-:-:S04]  /*13c0*/  LEA.HI R2, R7, R4, RZ, 0x2 ;  /* 0x0000000407027211 */ /* 0x000fc800078f10ff */
[--C-:B------:R-:W-:Y:S02]  /*13d0*/  SHF.R.S32.HI R16, RZ, 0x2, R2.reuse ;  /* 0x00000002ff107819 */ /* 0x100fe40000011402 */
[----:B------:R-:W-:-:S04]  /*13e0*/  SHF.R.S32.HI R3, RZ, 0x1f, R2 ;  /* 0x0000001fff037819 */ /* 0x000fc80000011402 */
[----:B------:R-:W-:-:S04]  /*13f0*/  LEA.HI R3, R3, R16, RZ, 0x3 ;  /* 0x0000001003037211 */ /* 0x000fc800078f18ff */
[----:B------:R-:W-:Y:S01]  /*1400*/  LOP3.LUT R17, R3, 0xfffffff8, RZ, 0xc0, !PT ;  /* 0xfffffff803117812 */ /* 0x000fe200078ec0ff */
[----:B------:R-:W-:Y:S06]  /*1410*/  @P0 EXIT ;  /* 0x000000000000094d */ /* 0x000fec0003800000 */
[----:B------:R-:W-:Y:S01]  /*1420*/  LOP3.LUT R9, R2, 0x7ffffffc, RZ, 0xc0, !PT ;  /* 0x7ffffffc02097812 */ /* 0x000fe200078ec0ff */
[----:B------:R-:W-:Y:S01]  /*1430*/  IMAD.IADD R16, R16, 0x1, -R17 ;  /* 0x0000000110107824 */ /* 0x000fe200078e0a11 */
[----:B------:R-:W0:Y:S01]  /*1440*/  LDC.64 R2, c[0x0][0x658] ;  /* 0x00019600ff027b82 */ /* 0x000e220000000a00 */
[----:B------:R-:W-:Y:S02]  /*1450*/  LEA.HI R7, R7, R4, RZ, 0x5 ;  /* 0x0000000407077211 */ /* 0x000fe400078f28ff */
[----:B------:R-:W-:Y:S01]  /*1460*/  IMAD.IADD R9, R4, 0x1, -R9 ;  /* 0x0000000104097824 */ /* 0x000fe200078e0a09 */
[--C-:B------:R-:W-:Y:S02]  /*1470*/  SHF.R.S32.HI R17, RZ, 0x1f, R16.reuse ;  /* 0x0000001fff117819 */ /* 0x100fe40000011410 */
[----:B------:R-:W-:Y:S01]  /*1480*/  SHF.R.S32.HI R11, RZ, 0x5, R7 ;  /* 0x00000005ff0b7819 */ /* 0x000fe20000011407 */
[----:B------:R-:W-:Y:S01]  /*1490*/  IMAD.SHL.U32 R4, R9, 0x2, RZ ;  /* 0x0000000209047824 */ /* 0x000fe200078e00ff */
[----:B---3-5:R-:W-:Y:S01]  /*14a0*/  FSETP.NEU.AND P1, PT, R14, RZ, PT ;  /* 0x000000ff0e00720b */ /* 0x028fe20003f2d000 */
[----:B------:R-:W-:-:S03]  /*14b0*/  IMAD.WIDE R6, R13, 0x80, R16 ;  /* 0x000000800d067825 */ /* 0x000fc600078e0210 */
[----:B------:R-:W-:Y:S01]  /*14c0*/  SHF.R.S32.HI R10, RZ, 0x1f, R4 ;  /* 0x0000001fff0a7819 */ /* 0x000fe20000011404 */
[----:B------:R-:W-:Y:S01]  /*14d0*/  IMAD R13, R11, -0x10, -R8 ;  /* 0xfffffff00b0d7824 */ /* 0x000fe200078e0a08 */
[----:B------:R-:W-:Y:S01]  /*14e0*/  IADD3 R8, P0, R5, R4, RZ ;  /* 0x0000000405087210 */ /* 0x000fe20007f1e0ff */
[----:B------:R-:W-:Y:S01]  /*14f0*/  IMAD.WIDE R6, R11, 0x10, R6 ;  /* 0x000000100b067825 */ /* 0x000fe200078e0206 */
[----:B----4-:R-:W-:Y:S02]  /*1500*/  IADD3 R15, -R4, UR5, -R5 ;  /* 0x00000005040f7c10 */ /* 0x010fe4000fffe905 */
[----:B------:R-:W-:Y:S02]  /*1510*/  LEA.HI.X.SX32 R9, R5, R10, 0x1, P0 ;  /* 0x0000000a05097211 */ /* 0x000fe400000f0eff */
[----:B------:R-:W-:Y:S02]  /*1520*/  IADD3 R16, R13, UR4, -R16 ;  /* 0x000000040d107c10 */ /* 0x000fe4000fffe810 */
[----:B------:R-:W-:Y:S01]  /*1530*/  ISETP.GT.AND P4, PT, R15, RZ, PT ;  /* 0x000000ff0f00720c */ /* 0x000fe20003f84270 */
[-C--:B0-----:R-:W-:Y:S01]  /*1540*/  IMAD R4, R7, R2.reuse, RZ ;  /* 0x0000000207047224 */ /* 0x081fe200078e02ff */
[----:B------:R-:W-:Y:S01]  /*1550*/  SHF.L.U64.HI R19, R2, 0x3, R3 ;  /* 0x0000000302137819 */ /* 0x000fe20000010203 */
[----:B------:R-:W-:Y:S01]  /*1560*/  IMAD.WIDE.U32 R10, R6, R2, R8 ;  /* 0x00000002060a7225 */ /* 0x000fe200078e0008 */
[----:B------:R-:W-:-:S02]  /*1570*/  P2R R5, PR, RZ, 0x10 ;  /* 0x00000010ff057803 */ /* 0x000fc40000000000 */
[----:B------:R-:W-:Y:S01]  /*1580*/  ISETP.GT.AND P0, PT, R16, RZ, P4 ;  /* 0x000000ff1000720c */ /* 0x000fe20002704270 */
[----:B------:R-:W-:Y:S01]  /*1590*/  IMAD R13, R6, R3, R4 ;  /* 0x00000003060d7224 */ /* 0x000fe200078e0204 */
[C---:B------:R-:W-:Y:S01]  /*15a0*/  SHF.L.U64.HI R18, R2.reuse, 0x6, R3 ;  /* 0x0000000602127819 */ /* 0x040fe20000010203 */
[C---:B------:R-:W-:Y:S02]  /*15b0*/  IMAD.SHL.U32 R20, R2.reuse, 0x8, RZ ;  /* 0x0000000802147824 */ /* 0x040fe400078e00ff */
[----:B------:R-:W-:Y:S02]  /*15c0*/  IMAD.SHL.U32 R17, R2, 0x40, RZ ;  /* 0x0000004002117824 */ /* 0x000fe400078e00ff */
[----:B------:R-:W-:Y:S01]  /*15d0*/  IMAD.IADD R13, R11, 0x1, R13 ;  /* 0x000000010b0d7824 */ /* 0x000fe200078e020d */
[----:B------:R-:W-:Y:S06]  /*15e0*/  @!P1 BRA `(.L_x_22) ;  /* 0x00000030008c9947 */ /* 0x000fec0003800000 */
[----:B------:R-:W-:Y:S01]  /*15f0*/  ULDC.64 UR6, c[0x0][0x630] ;  /* 0x00018c0000067ab9 */ /* 0x000fe20000000a00 */
[----:B------:R-:W-:Y:S01]  /*1600*/  ULDC.64 UR8, c[0x0][0x628] ;  /* 0x00018a0000087ab9 */ /* 0x000fe20000000a00 */
[----:B------:R-:W-:Y:S01]  /*1610*/  IMAD R21, R7, UR6, RZ ;  /* 0x0000000607157c24 */ /* 0x000fe2000f8e02ff */
[----:B------:R-:W-:Y:S01]  /*1620*/  ULDC.64 UR4, c[0x0][0x650] ;  /* 0x0001940000047ab9 */ /* 0x000fe20000000a00 */
[----:B------:R-:W-:-:S04]  /*1630*/  IMAD.WIDE.U32 R2, R6, UR6, R8 ;  /* 0x0000000606027c25 */ /* 0x000fc8000f8e0008 */
[----:B------:R-:W-:Y:S01]  /*1640*/  IMAD R21, R6, UR7, R21 ;  /* 0x0000000706157c24 */ /* 0x000fe2000f8e0215 */
[----:B------:R-:W-:-:S03]  /*1650*/  LEA R4, P1, R2, UR8, 0x1 ;  /* 0x0000000802047c11 */ /* 0x000fc6000f8208ff */
[----:B------:R-:W-:-:S05]  /*1660*/  IMAD.IADD R3, R3, 0x1, R21 ;  /* 0x0000000103037824 */ /* 0x000fca00078e0215 */
[----:B------:R-:W-:-:S05]  /*1670*/  LEA.HI.X R5, R2, UR9, R3, 0x1, P1 ;  /* 0x0000000902057c11 */ /* 0x000fca00088f0c03 */
[----:B------:R-:W2:Y:S01]  /*1680*/  @P0 LDG.E.LTC128B.U16 R22, desc[UR12][R4.64] ;  /* 0x0000000c04160981 */ /* 0x000ea2000c1e1520 */
[----:B------:R-:W-:Y:S01]  /*1690*/  ISETP.GT.AND P3, PT, R15, 0x1, PT ;  /* 0x000000010f00780c */ /* 0x000fe20003f64270 */
[----:B------:R-:W-:Y:S01]  /*16a0*/  BSSY B0, `(.L_x_23) ;  /* 0x000000c000007945 */ /* 0x000fe20003800000 */
[----:B------:R-:W-:Y:S02]  /*16b0*/  LEA R2, P2, R10, UR4, 0x1 ;  /* 0x000000040a027c11 */ /* 0x000fe4000f8408ff */
[----:B------:R-:W-:Y:S01]  /*16c0*/  ISETP.GT.AND P1, PT, R16, RZ, P3 ;  /* 0x000000ff1000720c */ /* 0x000fe20001f24270 */
[----:B--2---:R-:W-:-:S05]  /*16d0*/  HADD2.F32 R3, -RZ, R22.H0_H0 ;  /* 0x20000016ff037230 */ /* 0x004fca0000004100 */
[----:B------:R-:W-:-:S04]  /*16e0*/  FMUL R3, R3, R14 ;  /* 0x0000000e03037220 */ /* 0x000fc80000400000 */
[----:B------:R-:W-:-:S05]  /*16f0*/  FFMA R3, R56, R0, R3 ;  /* 0x0000000038037223 */ /* 0x000fca0000000003 */
[----:B------:R-:W-:Y:S02]  /*1700*/  F2FP.F16.F32.PACK_AB R11, RZ, R3 ;  /* 0x00000003ff0b723e */ /* 0x000fe400000000ff */
[----:B------:R-:W-:Y:S02]  /*1710*/  P2R R3, PR, RZ, 0x8 ;  /* 0x00000008ff037803 */ /* 0x000fe40000000000 */
[----:B------:R-:W-:-:S05]  /*1720*/  LEA.HI.X R3, R10, UR5, R13, 0x1, P2 ;  /* 0x000000050a037c11 */ /* 0x000fca00090f0c0d */
[----:B------:R0:W-:Y:S01]  /*1730*/  @P0 STG.E.U16 desc[UR12][R2.64], R11 ;  /* 0x0000000b02000986 */ /* 0x0001e2000c10150c */
[----:B------:R-:W-:Y:S05]  /*1740*/  @!P1 BRA `(.L_x_24) ;  /* 0x0000000000049947 */ /* 0x000fea0003800000 */
[----:B------:R1:W5:Y:S02]  /*1750*/  LDG.E.LTC128B.U16 R22, desc[UR12][R4.64+0x2] ;  /* 0x0000020c04167981 */ /* 0x000364000c1e1520 */
.L_x_24:
[----:B------:R-:W-:Y:S05]  /*1760*/  BSYNC B0 ;  /* 0x0000000000007941 */ /* 0x000fea0003800000 */
.L_x_23:
[----:B------:R-:W-:Y:S01]  /*1770*/  USHF.L.U32 UR4, UR6, 0x3, URZ ;  /* 0x0000000306047899 */ /* 0x000fe2000800063f */
[----:B-----5:R-:W-:Y:S01]  /*1780*/  HADD2.F32 R13, -RZ, R22.H0_H0 ;  /* 0x20000016ff0d7230 */ /* 0x020fe20000004100 */
[----:B------:R-:W-:Y:S01]  /*1790*/  USHF.L.U64.HI UR5, UR6, 0x3, UR7 ;  /* 0x0000000306057899 */ /* 0x000fe20008010207 */
[----:B------:R-:W-:-:S03]  /*17a0*/  ISETP.GT.AND P0, PT, R16, 0x8, P4 ;  /* 0x000000081000780c */ /* 0x000fc60002704270 */
[----:B------:R-:W-:Y:S02]  /*17b0*/  IMAD.U32 R10, RZ, RZ, UR4 ;  /* 0x00000004ff0a7e24 */ /* 0x000fe4000f8e00ff */
[----:B------:R-:W-:Y:S01]  /*17c0*/  FMUL R56, R13, R14 ;  /* 0x0000000e0d387220 */ /* 0x000fe20000400000 */
[----:B0-----:R-:W-:-:S03]  /*17d0*/  IMAD.U32 R11, RZ, RZ, UR5 ;  /* 0x00000005ff0b7e24 */ /* 0x001fc6000f8e00ff */
[----:B------:R-:W-:Y:S01]  /*17e0*/  FFMA R56, R57, R0, R56 ;  /* 0x0000000039387223 */ /* 0x000fe20000000038 */
[----:B------:R-:W-:-:S04]  /*17f0*/  IMAD.WIDE.U32 R12, R6, UR6, R10 ;  /* 0x00000006060c7c25 */ /* 0x000fc8000f8e000a */
[----:B------:R-:W-:Y:S02]  /*1800*/  F2FP.F16.F32.PACK_AB R57, RZ, R56 ;  /* 0x00000038ff39723e */ /* 0x000fe400000000ff */
[----:B------:R-:W-:-:S03]  /*1810*/  IADD3 R23, P2, R8, R12, RZ ;  /* 0x0000000c08177210 */ /* 0x000fc60007f5e0ff */
[----:B------:R0:W-:Y:S01]  /*1820*/  @P1 STG.E.U16 desc[UR12][R2.64+0x2], R57 ;  /* 0x0000023902001986 */ /* 0x0001e2000c10150c */
[----:B------:R-:W-:Y:S02]  /*1830*/  IADD3.X R56, R9, R21, R13, P2, !PT ;  /* 0x0000001509387210 */ /* 0x000fe400017fe40d */
[----:B------:R-:W-:-:S04]  /*1840*/  LEA R12, P2, R23, UR8, 0x1 ;  /* 0x00000008170c7c11 */ /* 0x000fc8000f8408ff */
[----:B------:R-:W-:-:S05]  /*1850*/  LEA.HI.X R13, R23, UR9, R56, 0x1, P2 ;  /* 0x00000009170d7c11 */ /* 0x000fca00090f0c38 */
[----:B------:R-:W2:Y:S01]  /*1860*/  @P0 LDG.E.LTC128B.U16 R22, desc[UR12][R12.64] ;  /* 0x0000000c0c160981 */ /* 0x000ea2000c1e1520 */
[C---:B------:R-:W-:Y:S01]  /*1870*/  IMAD.SHL.U32 R23, R20.reuse, 0x2, RZ ;  /* 0x0000000214177824 */ /* 0x040fe200078e00ff */
[----:B------:R-:W-:Y:S01]  /*1880*/  SHF.L.U64.HI R19, R20, 0x1, R19 ;  /* 0x0000000114137819 */ /* 0x000fe20000010213 */
[----:B------:R-:W-:Y:S01]  /*1890*/  BSSY B0, `(.L_x_25) ;  /* 0x000000b000007945 */ /* 0x000fe20003800000 */
[----:B------:R-:W-:Y:S02]  /*18a0*/  ISETP.GT.AND P1, PT, R16, 0x8, P3 ;  /* 0x000000081000780c */ /* 0x000fe40001f24270 */
[----:B------:R-:W-:Y:S01]  /*18b0*/  IADD3 R20, P2, R23, R2, RZ ;  /* 0x0000000217147210 */ /* 0x000fe20007f5e0ff */
[----:B--2---:R-:W-:-:S05]  /*18c0*/  HADD2.F32 R21, -RZ, R22.H0_H0 ;  /* 0x20000016ff157230 */ /* 0x004fca0000004100 */
[----:B------:R-:W-:-:S04]  /*18d0*/  FMUL R21, R21, R14 ;  /* 0x0000000e15157220 */ /* 0x000fc80000400000 */
[----:B------:R-:W-:-:S05]  /*18e0*/  FFMA R21, R58, R0, R21 ;  /* 0x000000003a157223 */ /* 0x000fca0000000015 */
[----:B------:R-:W-:Y:S01]  /*18f0*/  F2FP.F16.F32.PACK_AB R56, RZ, R21 ;  /* 0x00000015ff38723e */ /* 0x000fe200000000ff */
[----:B------:R-:W-:-:S05]  /*1900*/  IMAD.X R21, R19, 0x1, R3, P2 ;  /* 0x0000000113157824 */ /* 0x000fca00010e0603 */
[----:B------:R0:W-:Y:S01]  /*1910*/  @P0 STG.E.U16 desc[UR12][R20.64], R56 ;  /* 0x0000003814000986 */ /* 0x0001e2000c10150c */
[----:B------:R-:W-:Y:S05]  /*1920*/  @!P1 BRA `(.L_x_26) ;  /* 0x0000000000049947 */ /* 0x000fea0003800000 */
[----:B------:R2:W5:Y:S02]  /*1930*/  LDG.E.LTC128B.U16 R22, desc[UR12][R12.64+0x2] ;  /* 0x0000020c0c167981 */ /* 0x000564000c1e1520 */
.L_x_26:
[----:B------:R-:W-:Y:S05]  /*1940*/  BSYNC B0 ;  /* 0x0000000000007941 */ /* 0x000fea0003800000 */
.L_x_25:
[----:B0----5:R-:W-:Y:S01]  /*1950*/  HADD2.F32 R57, -RZ, R22.H0_H0 ;  /* 0x20000016ff397230 */ /* 0x021fe20000004100 */
[----:B------:R-:W-:Y:S01]  /*1960*/  ISETP.GT.AND P3, PT, R15, 0x8, PT ;  /* 0x000000080f00780c */ /* 0x000fe20003f64270 */
[----:B------:R-:W-:Y:S03]  /*1970*/  BSSY B0, `(.L_x_27) ;  /* 0x0000009000007945 */ /* 0x000fe60003800000 */
[----:B------:R-:W-:Y:S01]  /*1980*/  FMUL R56, R57, R14 ;  /* 0x0000000e39387220 */ /* 0x000fe20000400000 */
[----:B------:R-:W-:Y:S02]  /*1990*/  ISETP.GT.AND P0, PT, R16, RZ, P3 ;  /* 0x000000ff1000720c */ /* 0x000fe40001f04270 */
[----:B------:R-:W-:Y:S01]  /*19a0*/  P2R R57, PR, RZ, 0x8 ;  /* 0x00000008ff397803 */ /* 0x000fe20000000000 */
[----:B------:R-:W-:-:S05]  /*19b0*/  FFMA R56, R59, R0, R56 ;  /* 0x000000003b387223 */ /* 0x000fca0000000038 */
[----:B------:R-:W-:-:S05]  /*19c0*/  F2FP.F16.F32.PACK_AB R56, RZ, R56 ;  /* 0x00000038ff38723e */ /* 0x000fca00000000ff */
[----:B------:R0:W-:Y:S01]  /*19d0*/  @P1 STG.E.U16 desc[UR12][R20.64+0x2], R56 ;  /* 0x0000023814001986 */ /* 0x0001e2000c10150c */
[----:B------:R-:W-:Y:S05]  /*19e0*/  @!P0 BRA `(.L_x_28) ;  /* 0x0000000000048947 */ /* 0x000fea0003800000 */
[----:B------:R3:W5:Y:S02]  /*19f0*/  LDG.E.LTC128B.U16 R22, desc[UR12][R4.64+0x10] ;  /* 0x0000100c04167981 */ /* 0x000764000c1e1520 */
.L_x_28:
[----:B------:R-:W-:Y:S05]  /*1a00*/  BSYNC B0 ;  /* 0x0000000000007941 */ /* 0x000fea0003800000 */
.L_x_27:
[----:B-----5:R-:W-:Y:S01]  /*1a10*/  HADD2.F32 R57, -RZ, R22.H0_H0 ;  /* 0x20000016ff397230 */ /* 0x020fe20000004100 */
[----:B------:R-:W-:Y:S01]  /*1a20*/  ISETP.GT.AND P2, PT, R15, 0x9, PT ;  /* 0x000000090f00780c */ /* 0x000fe20003f44270 */
[----:B------:R-:W-:Y:S03]  /*1a30*/  BSSY B0, `(.L_x_29) ;  /* 0x0000009000007945 */ /* 0x000fe60003800000 */
[----:B------:R-:W-:Y:S01]  /*1a40*/  FMUL R57, R57, R14 ;  /* 0x0000000e39397220 */ /* 0x000fe20000400000 */
[----:B------:R-:W-:Y:S02]  /*1a50*/  ISETP.GT.AND P1, PT, R16, RZ, P2 ;  /* 0x000000ff1000720c */ /* 0x000fe40001724270 */
[----:B0-----:R-:W-:Y:S01]  /*1a60*/  P2R R56, PR, RZ, 0x4 ;  /* 0x00000004ff387803 */ /* 0x001fe20000000000 */
[----:B------:R-:W-:-:S05]  /*1a70*/  FFMA R57, R60, R0, R57 ;  /* 0x000000003c397223 */ /* 0x000fca0000000039 */
[----:B------:R-:W-:-:S05]  /*1a80*/  F2FP.F16.F32.PACK_AB R57, RZ, R57 ;  /* 0x00000039ff39723e */ /* 0x000fca00000000ff */
[----:B------:R0:W-:Y:S01]  /*1a90*/  @P0 STG.E.U16 desc[UR12][R2.64+0x10], R57 ;  /* 0x0000103902000986 */ /* 0x0001e2000c10150c */
[----:B------:R-:W-:Y:S05]  /*1aa0*/  @!P1 BRA `(.L_x_30) ;  /* 0x0000000000049947 */ /* 0x000fea0003800000 */
[----:B------:R4:W5:Y:S02]  /*1ab0*/  LDG.E.LTC128B.U16 R22, desc[UR12][R4.64+0x12] ;  /* 0x0000120c04167981 */ /* 0x000964000c1e1520 */
.L_x_30:
[----:B------:R-:W-:Y:S05]  /*1ac0*/  BSYNC B0 ;  /* 0x0000000000007941 */ /* 0x000fea0003800000 */
.L_x_29:
[----:B0----5:R-:W-:Y:S01]  /*1ad0*/  HADD2.F32 R57, -RZ, R22.H0_H0 ;  /* 0x20000016ff397230 */ /* 0x021fe20000004100 */
[----:B------:R-:W-:Y:S01]  /*1ae0*/  ISETP.GT.AND P0, PT, R16, 0x8, P3 ;  /* 0x000000081000780c */ /* 0x000fe20001f04270 */
[----:B------:R-:W-:Y:S03]  /*1af0*/  BSSY B0, `(.L_x_31) ;  /* 0x0000007000007945 */ /* 0x000fe60003800000 */
[----:B------:R-:W-:-:S04]  /*1b00*/  FMUL R56, R57, R14 ;  /* 0x0000000e39387220 */ /* 0x000fc80000400000 */
[----:B------:R-:W-:-:S05]  /*1b10*/  FFMA R56, R61, R0, R56 ;  /* 0x000000003d387223 */ /* 0x000fca0000000038 */
[----:B------:R-:W-:-:S05]  /*1b20*/  F2FP.F16.F32.PACK_AB R56, RZ, R56 ;  /* 0x00000038ff38723e */ /* 0x000fca00000000ff */
[----:B------:R0:W-:Y:S01]  /*1b30*/  @P1 STG.E.U16 desc[UR12][R2.64+0x12], R56 ;  /* 0x0000123802001986 */ /* 0x0001e2000c10150c */
[----:B------:R-:W-:Y:S05]  /*1b40*/  @!P0 BRA `(.L_x_32) ;  /* 0x0000000000048947 */ /* 0x000fea0003800000 */
[----:B------:R0:W5:Y:S02]  /*1b50*/  LDG.E.LTC128B.U16 R22, desc[UR12][R12.64+0x10] ;  /* 0x0000100c0c167981 */ /* 0x000164000c1e1520 */
.L_x_32:
[----:B------:R-:W-:Y:S05]  /*1b60*/  BSYNC B0 ;  /* 0x0000000000007941 */ /* 0x000fea0003800000 */
.L_x_31:
[----:B-----5:R-:W-:Y:S01]  /*1b70*/  HADD2.F32 R57, -RZ, R22.H0_H0 ;  /* 0x20000016ff397230 */ /* 0x020fe20000004100 */
        /* <DEDUP_REMOVED lines=8> */
.L_x_34:
[----:B------:R-:W-:Y:S05]  /*1c00*/  BSYNC B0 ;  /* 0x0000000000007941 */ /* 0x000fea0003800000 */
.L_x_33:
[----:B-----5:R-:W-:Y:S01]  /*1c10*/  HADD2.F32 R59, -RZ, R22.H0_H0 ;  /* 0x20000016ff3b7230 */ /* 0x020fe20000004100 */
[----:B------:R-:W-:Y:S01]  /*1c20*/  ISETP.GT.AND P3, PT, R15, 0x10, PT ;  /* 0x000000100f00780c */ /* 0x000fe20003f64270 */
[C---:B0-----:R-:W-:Y:S01]  /*1c30*/  IMAD.SHL.U32 R57, R17.reuse, 0x2, RZ ;  /* 0x0000000211397824 */ /* 0x041fe200078e00ff */
[----:B------:R-:W-:Y:S01]  /*1c40*/  SHF.L.U64.HI R17, R17, 0x1, R18 ;  /* 0x0000000111117819 */ /* 0x000fe20000010212 */
[----:B------:R-:W-:Y:S01]  /*1c50*/  BSSY B0, `(.L_x_35) ;  /* 0x000000b000007945 */ /* 0x000fe20003800000 */
[----:B------:R-:W-:Y:S02]  /*1c60*/  FMUL R56, R59, R14 ;  /* 0x0000000e3b387220 */ /* 0x000fe40000400000 */
[----:B------:R-:W-:Y:S02]  /*1c70*/  IADD3 R18, P0, P2, R57, R2, R23 ;  /* 0x0000000239127210 */ /* 0x000fe40007a1e017 */
[----:B------:R-:W-:Y:S01]  /*1c80*/  FFMA R56, R63, R0, R56 ;  /* 0x000000003f387223 */ /* 0x000fe20000000038 */
[----:B------:R-:W-:-:S02]  /*1c90*/  P2R R23, PR, RZ, 0x8 ;  /* 0x00000008ff177803 */ /* 0x000fc40000000000 */
[----:B------:R-:W-:Y:S02]  /*1ca0*/  IADD3.X R19, R17, R3, R19, P0, P2 ;  /* 0x0000000311137210 */ /* 0x000fe400007e4413 */
[----:B------:R-:W-:Y:S02]  /*1cb0*/  F2FP.F16.F32.PACK_AB R56, RZ, R56 ;  /* 0x00000038ff38723e */ /* 0x000fe400000000ff */
[----:B------:R-:W-:-:S03]  /*1cc0*/  ISETP.GT.AND P0, PT, R16, RZ, P3 ;  /* 0x000000ff1000720c */ /* 0x000fc60001f04270 */
[----:B------:R0:W-:Y:S10]  /*1cd0*/  @P1 STG.E.U16 desc[UR12][R20.64+0x12], R56 ;  /* 0x0000123814001986 */ /* 0x0001f4000c10150c */
[----:B------:R-:W-:Y:S05]  /*1ce0*/  @!P0 BRA `(.L_x_36) ;  /* 0x0000000000048947 */ /* 0x000fea0003800000 */
[----:B------:R0:W5:Y:S02]  /*1cf0*/  LDG.E.LTC128B.U16 R22, desc[UR12][R4.64+0x20] ;  /* 0x0000200c04167981 */ /* 0x000164000c1e1520 */
.L_x_36:
[----:B------:R-:W-:Y:S05]  /*1d00*/  BSYNC B0 ;  /* 0x0000000000007941 */ /* 0x000fea0003800000 */
.L_x_35:
[----:B-----5:R-:W-:Y:S01]  /*1d10*/  HADD2.F32 R23, -RZ, R22.H0_H0 ;  /* 0x20000016ff177230 */ /* 0x020fe20000004100 */
[----:B------:R-:W-:Y:S01]  /*1d20*/  ISETP.GT.AND P1, PT, R15, 0x11, PT ;  /* 0x000000110f00780c */ /* 0x000fe20003f24270 */
[----:B------:R-:W-:Y:S03]  /*1d30*/  BSSY B0, `(.L_x_37) ;  /* 0x0000009000007945 */ /* 0x000fe60003800000 */
[----:B------:R-:W-:-:S04]  /*1d40*/  FMUL R23, R23, R14 ;  /* 0x0000000e17177220 */ /* 0x000fc80000400000 */
[----:B------:R-:W-:-:S05]  /*1d50*/  FFMA R23, R64, R0, R23 ;  /* 0x0000000040177223 */ /* 0x000fca0000000017 */
[----:B------:R-:W-:-:S05]  /*1d60*/  F2FP.F16.F32.PACK_AB R23, RZ, R23 ;  /* 0x00000017ff17723e */ /* 0x000fca00000000ff */
[----:B------:R1:W-:Y:S01]  /*1d70*/  @P0 STG.E.U16 desc[UR12][R2.64+0x20], R23 ;  /* 0x0000201702000986 */ /* 0x0003e2000c10150c */
[----:B------:R-:W-:Y:S02]  /*1d80*/  ISETP.GT.AND P0, PT, R16, RZ, P1 ;  /* 0x000000ff1000720c */ /* 0x000fe40000f04270 */
[----:B-1----:R-:W-:-:S11]  /*1d90*/  P2R R23, PR, RZ, 0x2 ;  /* 0x00000002ff177803 */ /* 0x002fd60000000000 */
[----:B------:R-:W-:Y:S05]  /*1da0*/  @!P0 BRA `(.L_x_38) ;  /* 0x0000000000048947 */ /* 0x000fea0003800000 */
[----:B------:R1:W5:Y:S02]  /*1db0*/  LDG.E.LTC128B.U16 R22, desc[UR12][R4.64+0x22] ;  /* 0x0000220c04167981 */ /* 0x000364000c1e1520 */
.L_x_38:
[----:B------:R-:W-:Y:S05]  /*1dc0*/  BSYNC B0 ;  /* 0x0000000000007941 */ /* 0x000fea0003800000 */
.L_x_37:
[----:B-----5:R-:W-:Y:S01]  /*1dd0*/  HADD2.F32 R23, -RZ, R22.H0_H0 ;  /* 0x20000016ff177230 */ /* 0x020fe20000004100 */
[----:B------:R-:W-:Y:S04]  /*1de0*/  BSSY B0, `(.L_x_39) ;  /* 0x0000008000007945 */ /* 0x000fe80003800000 */
[----:B0-----:R-:W-:-:S04]  /*1df0*/  FMUL R56, R23, R14 ;  /* 0x0000000e17387220 */ /* 0x001fc80000400000 */
[----:B------:R-:W-:-:S05]  /*1e00*/  FFMA R56, R65, R0, R56 ;  /* 0x0000000041387223 */ /* 0x000fca0000000038 */
[----:B------:R-:W-:-:S05]  /*1e10*/  F2FP.F16.F32.PACK_AB R56, RZ, R56 ;  /* 0x00000038ff38723e */ /* 0x000fca00000000ff */
[----:B------:R0:W-:Y:S01]  /*1e20*/  @P0 STG.E.U16 desc[UR12][R2.64+0x22], R56 ;  /* 0x0000223802000986 */ /* 0x0001e2000c10150c */
[----:B------:R-:W-:-:S13]  /*1e30*/  ISETP.GT.AND P0, PT, R16, 0x8, P3 ;  /* 0x000000081000780c */ /* 0x000fda0001f04270 */
[----:B0-----:R-:W-:Y:S05]  /*1e40*/  @!P0 BRA `(.L_x_40) ;  /* 0x0000000000048947 */ /* 0x001fea0003800000 */
[----:B------:R0:W5:Y:S02]  /*1e50*/  LDG.E.LTC128B.U16 R22, desc[UR12][R12.64+0x20] ;  /* 0x0000200c0c167981 */ /* 0x000164000c1e1520 */
.L_x_40:
[----:B------:R-:W-:Y:S05]  /*1e60*/  BSYNC B0 ;  /* 0x0000000000007941 */ /* 0x000fea0003800000 */
.L_x_39:
[----:B-----5:R-:W-:Y:S01]  /*1e70*/  HADD2.F32 R23, -RZ, R22.H0_H0 ;  /* 0x20000016ff177230 */ /* 0x020fe20000004100 */
[----:B------:R-:W-:Y:S01]  /*1e80*/  BSSY B0, `(.L_x_41) ;  /* 0x000000c000007945 */ /* 0x000fe20003800000 */
[----:B------:R-:W-:-:S03]  /*1e90*/  PRMT R56, R22, 0x7610, R56 ;  /* 0x0000761016387816 */ /* 0x000fc60000000038 */
[----:B------:R-:W-:-:S04]  /*1ea0*/  FMUL R23, R23, R14 ;  /* 0x0000000e17177220 */ /* 0x000fc80000400000 */
[----:B------:R-:W-:-:S05]  /*1eb0*/  FFMA R23, R66, R0, R23 ;  /* 0x0000000042177223 */ /* 0x000fca0000000017 */
[----:B------:R-:W-:-:S04]  /*1ec0*/  F2FP.F16.F32.PACK_AB R23, RZ, R23 ;  /* 0x00000017ff17723e */ /* 0x000fc800000000ff */
[----:B------:R-:W-:-:S05]  /*1ed0*/  PRMT R58, R23, 0x7610, R58 ;  /* 0x00007610173a7816 */ /* 0x000fca000000003a */
[----:B------:R0:W-:Y:S01]  /*1ee0*/  @P0 STG.E.U16 desc[UR12][R20.64+0x20], R58 ;  /* 0x0000203a14000986 */ /* 0x0001e2000c10150c */
[----:B------:R-:W-:-:S05]  /*1ef0*/  IADD3 R59, P0, R6, 0x40, RZ ;  /* 0x00000040063b7810 */ /* 0x000fca0007f1e0ff */
[----:B------:R-:W-:Y:S01]  /*1f00*/  IMAD.X R23, RZ, RZ, R7, P0 ;  /* 0x000000ffff177224 */ /* 0x000fe200000e0607 */
[----:B------:R-:W-:-:S13]  /*1f10*/  ISETP.GT.AND P0, PT, R16, 0x8, P1 ;  /* 0x000000081000780c */ /* 0x000fda0000f04270 */
[----:B0-----:R-:W-:Y:S05]  /*1f20*/  @!P0 BRA `(.L_x_42) ;  /* 0x0000000000048947 */ /* 0x001fea0003800000 */
[----:B------:R0:W5:Y:S02]  /*1f30*/  LDG.E.LTC128B.U16 R56, desc[UR12][R12.64+0x22] ;  /* 0x0000220c0c387981 */ /* 0x000164000c1e1520 */
.L_x_42:
[----:B------:R-:W-:Y:S05]  /*1f40*/  BSYNC B0 ;  /* 0x0000000000007941 */ /* 0x000fea0003800000 */
.L_x_41:
[----:B-----5:R-:W-:Y:S01]  /*1f50*/  HADD2.F32 R7, -RZ, R56.H0_H0 ;  /* 0x20000038ff077230 */ /* 0x020fe20000004100 */
[----:B------:R-:W-:Y:S01]  /*1f60*/  ISETP.GT.AND P2, PT, R15, 0x18, PT ;  /* 0x000000180f00780c */ /* 0x000fe20003f44270 */
[----:B------:R-:W-:Y:S01]  /*1f70*/  IMAD.WIDE.U32 R10, R59, UR6, R10 ;  /* 0x000000063b0a7c25 */ /* 0x000fe2000f8e000a */
[----:B------:R-:W-:Y:S03]  /*1f80*/  BSSY B0, `(.L_x_43) ;  /* 0x0000014000007945 */ /* 0x000fe60003800000 */
[----:B------:R-:W-:-:S04]  /*1f90*/  FMUL R6, R7, R14 ;  /* 0x0000000e07067220 */ /* 0x000fc80000400000 */
[----:B------:R-:W-:-:S05]  /*1fa0*/  FFMA R6, R67, R0, R6 ;  /* 0x0000000043067223 */ /* 0x000fca0000000006 */
[----:B------:R-:W-:Y:S01]  /*1fb0*/  F2FP.F16.F32.PACK_AB R7, RZ, R6 ;  /* 0x00000006ff07723e */ /* 0x000fe200000000ff */
[----:B------:R-:W-:Y:S02]  /*1fc0*/  IMAD R6, R23, UR6, RZ ;  /* 0x0000000617067c24 */ /* 0x000fe4000f8e02ff */
[----:B------:R-:W-:Y:S01]  /*1fd0*/  IMAD.WIDE.U32 R22, R59, UR6, R8 ;  /* 0x000000063b167c25 */ /* 0x000fe2000f8e0008 */
[----:B------:R-:W-:-:S03]  /*1fe0*/  PRMT R58, R7, 0x7610, R58 ;  /* 0x00007610073a7816 */ /* 0x000fc6000000003a */
[----:B------:R-:W-:Y:S02]  /*1ff0*/  IMAD R61, R59, UR7, R6 ;  /* 0x000000073b3d7c24 */ /* 0x000fe4000f8e0206 */
[----:B------:R0:W-:Y:S01]  /*2000*/  @P0 STG.E.U16 desc[UR12][R20.64+0x22], R58 ;  /* 0x0000223a14000986 */ /* 0x0001e2000c10150c */
[----:B------:R-:W-:Y:S01]  /*2010*/  LEA R6, P0, R22, UR8, 0x1 ;  /* 0x0000000816067c11 */ /* 0x000fe2000f8008ff */
[----:B------:R-:W-:-:S05]  /*2020*/  IMAD.IADD R7, R23, 0x1, R61 ;  /* 0x0000000117077824 */ /* 0x000fca00078e023d */
[----:B------:R-:W-:Y:S02]  /*2030*/  LEA.HI.X R7, R22, UR9, R7, 0x1, P0 ;  /* 0x0000000916077c11 */ /* 0x000fe400080f0c07 */
[----:B------:R-:W-:-:S04]  /*2040*/  IADD3 R10, P0, R8, R10, RZ ;  /* 0x0000000a080a7210 */ /* 0x000fc80007f1e0ff */
[----:B------:R-:W-:Y:S02]  /*2050*/  IADD3.X R9, R9, R61, R11, P0, !PT ;  /* 0x0000003d09097210 */ /* 0x000fe400007fe40b */
[----:B------:R-:W-:-:S04]  /*2060*/  LEA R8, P0, R10, UR8, 0x1 ;  /* 0x000000080a087c11 */ /* 0x000fc8000f8008ff */
[----:B------:R-:W-:Y:S02]  /*2070*/  LEA.HI.X R9, R10, UR9, R9, 0x1, P0 ;  /* 0x000000090a097c11 */ /* 0x000fe400080f0c09 */
[----:B------:R-:W-:Y:S02]  /*2080*/  ISETP.GT.AND P0, PT, R16, RZ, P2 ;  /* 0x000000ff1000720c */ /* 0x000fe40001704270 */
[----:B------:R-:W-:-:S11]  /*2090*/  P2R R10, PR, RZ, 0x4 ;  /* 0x00000004ff0a7803 */ /* 0x000fd60000000000 */
[----:B0-----:R-:W-:Y:S05]  /*20a0*/  @!P0 BRA `(.L_x_44) ;  /* 0x0000000000048947 */ /* 0x001fea0003800000 */
[----:B------:R0:W5:Y:S02]  /*20b0*/  LDG.E.LTC128B.U16 R56, desc[UR12][R4.64+0x30] ;  /* 0x0000300c04387981 */ /* 0x000164000c1e1520 */
.L_x_44:
[----:B------:R-:W-:Y:S05]  /*20c0*/  BSYNC B0 ;  /* 0x0000000000007941 */ /* 0x000fea0003800000 */
.L_x_43:
[----:B-----5:R-:W-:Y:S01]  /*20d0*/  HADD2.F32 R11, -RZ, R56.H0_H0 ;  /* 0x20000038ff0b7230 */ /* 0x020fe20000004100 */
[----:B------:R-:W-:Y:S01]  /*20e0*/  ISETP.GT.AND P1, PT, R15, 0x19, PT ;  /* 0x000000190f00780c */ /* 0x000fe20003f24270 */
[----:B------:R-:W-:Y:S03]  /*20f0*/  BSSY B0, `(.L_x_45) ;  /* 0x0000009000007945 */ /* 0x000fe60003800000 */
[----:B------:R-:W-:Y:S01]  /*2100*/  FMUL R11, R11, R14 ;  /* 0x0000000e0b0b7220 */ /* 0x000fe20000400000 */
[----:B------:R-:W-:-:S03]  /*2110*/  P2R R10, PR, RZ, 0x2 ;  /* 0x00000002ff0a7803 */ /* 0x000fc60000000000 */
[----:B------:R-:W-:-:S05]  /*2120*/  FFMA R11, R68, R0, R11 ;  /* 0x00000000440b7223 */ /* 0x000fca000000000b */
[----:B------:R-:W-:-:S05]  /*2130*/  F2FP.F16.F32.PACK_AB R11, RZ, R11 ;  /* 0x0000000bff0b723e */ /* 0x000fca00000000ff */
[----:B------:R0:W-:Y:S01]  /*2140*/  @P0 STG.E.U16 desc[UR12][R2.64+0x30], R11 ;  /* 0x0000300b02000986 */ /* 0x0001e2000c10150c */
[----:B------:R-:W-:-:S13]  /*2150*/  ISETP.GT.AND P0, PT, R16, RZ, P1 ;  /* 0x000000ff1000720c */ /* 0x000fda0000f04270 */
[----:B0-----:R-:W-:Y:S05]  /*2160*/  @!P0 BRA `(.L_x_46) ;  /* 0x0000000000048947 */ /* 0x001fea0003800000 */
[----:B------:R0:W5:Y:S02]  /*2170*/  LDG.E.LTC128B.U16 R56, desc[UR12][R4.64+0x32] ;  /* 0x0000320c04387981 */ /* 0x000164000c1e1520 */
.L_x_46:
[----:B------:R-:W-:Y:S05]  /*2180*/  BSYNC B0 ;  /* 0x0000000000007941 */ /* 0x000fea0003800000 */
.L_x_45:
[----:B-----5:R-:W-:Y:S01]  /*2190*/  HADD2.F32 R11, -RZ, R56.H0_H0 ;  /* 0x20000038ff0b7230 */ /* 0x020fe20000004100 */
[----:B------:R-:W-:Y:S04]  /*21a0*/  BSSY B0, `(.L_x_47) ;  /* 0x0000008000007945 */ /* 0x000fe80003800000 */
[----:B------:R-:W-:-:S04]  /*21b0*/  FMUL R10, R11, R14 ;  /* 0x0000000e0b0a7220 */ /* 0x000fc80000400000 */
[----:B------:R-:W-:-:S05]  /*21c0*/  FFMA R10, R69, R0, R10 ;  /* 0x00000000450a7223 */ /* 0x000fca000000000a */
[----:B------:R-:W-:-:S05]  /*21d0*/  F2FP.F16.F32.PACK_AB R10, RZ, R10 ;  /* 0x0000000aff0a723e */ /* 0x000fca00000000ff */
[----:B------:R0:W-:Y:S01]  /*21e0*/  @P0 STG.E.U16 desc[UR12][R2.64+0x32], R10 ;  /* 0x0000320a02000986 */ /* 0x0001e2000c10150c */
[----:B------:R-:W-:-:S13]  /*21f0*/  ISETP.GT.AND P0, PT, R16, 0x8, P2 ;  /* 0x000000081000780c */ /* 0x000fda0001704270 */
[----:B0-----:R-:W-:Y:S05]  /*2200*/  @!P0 BRA `(.L_x_48) ;  /* 0x0000000000048947 */ /* 0x001fea0003800000 */
[----:B------:R0:W5:Y:S02]  /*2210*/  LDG.E.LTC128B.U16 R56, desc[UR12][R12.64+0x30] ;  /* 0x0000300c0c387981 */ /* 0x000164000c1e1520 */
.L_x_48:
[----:B------:R-:W-:Y:S05]  /*2220*/  BSYNC B0 ;  /* 0x0000000000007941 */ /* 0x000fea0003800000 */
.L_x_47:
        /* <DEDUP_REMOVED lines=9> */
.L_x_50:
[----:B------:R-:W-:Y:S05]  /*22c0*/  BSYNC B0 ;  /* 0x0000000000007941 */ /* 0x000fea0003800000 */
.L_x_49:
        /* <DEDUP_REMOVED lines=11> */
.L_x_52:
[----:B------:R-:W-:Y:S05]  /*2380*/  BSYNC B0 ;  /* 0x0000000000007941 */ /* 0x000fea0003800000 */
.L_x_51:
        /* <DEDUP_REMOVED lines=11> */
.L_x_54:
[----:B------:R-:W-:Y:S05]  /*2440*/  BSYNC B0 ;  /* 0x0000000000007941 */ /* 0x000fea0003800000 */
.L_x_53:
        /* <DEDUP_REMOVED lines=9> */
.L_x_56:
[----:B------:R-:W-:Y:S05]  /*24e0*/  BSYNC B0 ;  /* 0x0000000000007941 */ /* 0x000fea0003800000 */
.L_x_55:
        /* <DEDUP_REMOVED lines=9> */
.L_x_58:
[----:B------:R-:W-:Y:S05]  /*2580*/  BSYNC B0 ;  /* 0x0000000000007941 */ /* 0x000fea0003800000 */
.L_x_57:
        /* <DEDUP_REMOVED lines=11> */
.L_x_60:
[----:B------:R-:W-:Y:S05]  /*2640*/  BSYNC B0 ;  /* 0x0000000000007941 */ /* 0x000fea0003800000 */
.L_x_59:
[----:B-----5:R-:W-:Y:S01]  /*2650*/  HADD2.F32 R11, -RZ, R56.H0_H0 ;  /* 0x20000038ff0b7230 */ /* 0x020fe20000004100 */
[----:B------:R-:W-:Y:S01]  /*2660*/  ISETP.GT.AND P4, PT, R15, 0x29, PT ;  /* 0x000000290f00780c */ /* 0x000fe20003f84270 */
[----:B------:R-:W-:Y:S03]  /*2670*/  BSSY B0, `(.L_x_61) ;  /* 0x0000008000007945 */ /* 0x000fe60003800000 */
[----:B------:R-:W-:-:S04]  /*2680*/  FMUL R11, R11, R14 ;  /* 0x0000000e0b0b7220 */ /* 0x000fc80000400000 */
[----:B------:R-:W-:-:S05]  /*2690*/  FFMA R11, R76, R0, R11 ;  /* 0x000000004c0b7223 */ /* 0x000fca000000000b */
[----:B------:R-:W-:-:S05]  /*26a0*/  F2FP.F16.F32.PACK_AB R11, RZ, R11 ;  /* 0x0000000bff0b723e */ /* 0x000fca00000000ff */
[----:B------:R0:W-:Y:S01]  /*26b0*/  @P0 STG.E.U16 desc[UR12][R2.64+0x50], R11 ;  /* 0x0000500b02000986 */ /* 0x0001e2000c10150c */
[----:B------:R-:W-:-:S13]  /*26c0*/  ISETP.GT.AND P0, PT, R16, RZ, P4 ;  /* 0x000000ff1000720c */ /* 0x000fda0002704270 */
[----:B0-----:R-:W-:Y:S05]  /*26d0*/  @!P0 BRA `(.L_x_62) ;  /* 0x0000000000048947 */ /* 0x001fea0003800000 */
[----:B------:R0:W5:Y:S02]  /*26e0*/  LDG.E.LTC128B.U16 R56, desc[UR12][R4.64+0x52] ;  /* 0x0000520c04387981 */ /* 0x000164000c1e1520 */
.L_x_62:
[----:B------:R-:W-:Y:S05]  /*26f0*/  BSYNC B0 ;  /* 0x0000000000007941 */ /* 0x000fea0003800000 */
.L_x_61:
        /* <DEDUP_REMOVED lines=9> */
.L_x_64:
[----:B------:R-:W-:Y:S05]  /*2790*/  BSYNC B0 ;  /* 0x0000000000007941 */ /* 0x000fea0003800000 */
.L_x_63:
        /* <DEDUP_REMOVED lines=9> */
.L_x_66:
[----:B------:R-:W-:Y:S05]  /*2830*/  BSYNC B0 ;  /* 0x0000000000007941 */ /* 0x000fea0003800000 */
.L_x_65:
        /* <DEDUP_REMOVED lines=10> */
.L_x_68:
[----:B------:R-:W-:Y:S05]  /*28e0*/  BSYNC B0 ;  /* 0x0000000000007941 */ /* 0x000fea0003800000 */
.L_x_67:
        /* <DEDUP_REMOVED lines=10> */
.L_x_70:
[----:B------:R-:W-:Y:S05]  /*2990*/  BSYNC B0 ;  /* 0x0000000000007941 */ /* 0x000fea0003800000 */
.L_x_69:
        /* <DEDUP_REMOVED lines=9> */
.L_x_72:
[----:B------:R-:W-:Y:S05]  /*2a30*/  BSYNC B0 ;  /* 0x0000000000007941 */ /* 0x000fea0003800000 */
.L_x_71:
        /* <DEDUP_REMOVED lines=9> */
.L_x_74:
[----:B------:R-:W-:Y:S05]  /*2ad0*/  BSYNC B0 ;  /* 0x0000000000007941 */ /* 0x000fea0003800000 */
.L_x_73:
        /* <DEDUP_REMOVED lines=10> */
.L_x_76:
[----:B------:R-:W-:Y:S05]  /*2b80*/  BSYNC B0 ;  /* 0x0000000000007941 */ /* 0x000fea0003800000 */
.L_x_75:
[----:B-----5:R-:W-:Y:S01]  /*2b90*/  HADD2.F32 R11, -RZ, R56.H0_H0 ;  /* 0x20000038ff0b7230 */ /* 0x020fe20000004100 */
[----:B------:R-:W-:Y:S04]  /*2ba0*/  BSSY B0, `(.L_x_77) ;  /* 0x000000d000007945 */ /* 0x000fe80003800000 */
[----:B------:R-:W-:-:S04]  /*2bb0*/  FMUL R11, R11, R14 ;  /* 0x0000000e0b0b7220 */ /* 0x000fc80000400000 */
[----:B------:R-:W-:-:S05]  /*2bc0*/  FFMA R11, R84, R0, R11 ;  /* 0x00000000540b7223 */ /* 0x000fca000000000b */
[----:B------:R-:W-:-:S05]  /*2bd0*/  F2FP.F16.F32.PACK_AB R11, RZ, R11 ;  /* 0x0000000bff0b723e */ /* 0x000fca00000000ff */
[----:B------:R1:W-:Y:S01]  /*2be0*/  @P0 STG.E.U16 desc[UR12][R2.64+0x70], R11 ;  /* 0x0000700b02000986 */ /* 0x0003e2000c10150c */
[----:B------:R-:W-:-:S05]  /*2bf0*/  IADD3 R22, P0, R57, R20, RZ ;  /* 0x0000001439167210 */ /* 0x000fca0007f1e0ff */
[----:B------:R-:W-:Y:S01]  /*2c00*/  IMAD.X R23, R17, 0x1, R21, P0 ;  /* 0x0000000111177824 */ /* 0x000fe200000e0615 */
[----:B------:R-:W-:-:S05]  /*2c10*/  IADD3 R10, P0, R57, R2, RZ ;  /* 0x00000002390a7210 */ /* 0x000fca0007f1e0ff */
[----:B-1----:R-:W-:Y:S01]  /*2c20*/  IMAD.X R11, R17, 0x1, R3, P0 ;  /* 0x00000001110b7824 */ /* 0x002fe200000e0603 */
[----:B------:R-:W-:-:S04]  /*2c30*/  ISETP.GT.AND P0, PT, R15, 0x39, PT ;  /* 0x000000390f00780c */ /* 0x000fc80003f04270 */
[----:B------:R-:W-:-:S13]  /*2c40*/  ISETP.GT.AND P5, PT, R16, RZ, P0 ;  /* 0x000000ff1000720c */ /* 0x000fda00007a4270 */
[----:B------:R-:W-:Y:S05]  /*2c50*/  @!P5 BRA `(.L_x_78) ;  /* 0x000000000004d947 */ /* 0x000fea0003800000 */
[----:B------:R1:W5:Y:S02]  /*2c60*/  LDG.E.LTC128B.U16 R56, desc[UR12][R4.64+0x72] ;  /* 0x0000720c04387981 */ /* 0x000364000c1e1520 */
.L_x_78:
[----:B------:R-:W-:Y:S05]  /*2c70*/  BSYNC B0 ;  /* 0x0000000000007941 */ /* 0x000fea0003800000 */
.L_x_77:
[----:B01-345:R-:W-:Y:S01]  /*2c80*/  HADD2.F32 R5, -RZ, R56.H0_H0 ;  /* 0x20000038ff057230 */ /* 0x03bfe20000004100 */
        /* <DEDUP_REMOVED lines=8> */
.L_x_80:
[----:B------:R-:W-:Y:S05]  /*2d10*/  BSYNC B0 ;  /* 0x0000000000007941 */ /* 0x000fea0003800000 */
.L_x_79:
[----:B-----5:R-:W-:Y:S01]  /*2d20*/  HADD2.F32 R3, -RZ, R56.H0_H0 ;  /* 0x20000038ff037230 */ /* 0x020fe20000004100 */
[----:B------:R-:W-:Y:S04]  /*2d30*/  BSSY B0, `(.L_x_81) ;  /* 0x0000008000007945 */ /* 0x000fe80003800000 */
[----:B------:R-:W-:-:S04]  /*2d40*/  FMUL R3, R3, R14 ;  /* 0x0000000e03037220 */ /* 0x000fc80000400000 */
[----:B------:R-:W-:-:S05]  /*2d50*/  FFMA R3, R86, R0, R3 ;  /* 0x0000000056037223 */ /* 0x000fca0000000003 */
[----:B------:R-:W-:-:S05]  /*2d60*/  F2FP.F16.F32.PACK_AB R3, RZ, R3 ;  /* 0x00000003ff03723e */ /* 0x000fca00000000ff */
[----:B------:R1:W-:Y:S01]  /*2d70*/  @P5 STG.E.U16 desc[UR12][R20.64+0x70], R3 ;  /* 0x0000700314005986 */ /* 0x0003e2000c10150c */
[----:B------:R-:W-:-:S13]  /*2d80*/  ISETP.GT.AND P5, PT, R16, 0x8, P0 ;  /* 0x000000081000780c */ /* 0x000fda00007a4270 */
[----:B-1----:R-:W-:Y:S05]  /*2d90*/  @!P5 BRA `(.L_x_82) ;  /* 0x000000000004d947 */ /* 0x002fea0003800000 */
[----:B------:R1:W5:Y:S02]  /*2da0*/  LDG.E.LTC128B.U16 R56, desc[UR12][R12.64+0x72] ;  /* 0x0000720c0c387981 */ /* 0x000364000c1e1520 */
.L_x_82:
[----:B------:R-:W-:Y:S05]  /*2db0*/  BSYNC B0 ;  /* 0x0000000000007941 */ /* 0x000fea0003800000 */
.L_x_81:
[----:B-----5:R-:W-:-:S05]  /*2dc0*/  HADD2.F32 R3, -RZ, R56.H0_H0 ;  /* 0x20000038ff037230 */ /* 0x020fca0000004100 */
[----:B------:R-:W-:-:S04]  /*2dd0*/  FMUL R2, R3, R14 ;  /* 0x0000000e03027220 */ /* 0x000fc80000400000 */
[----:B------:R-:W-:-:S05]  /*2de0*/  FFMA R2, R87, R0, R2 ;  /* 0x0000000057027223 */ /* 0x000fca0000000002 */
[----:B------:R-:W-:-:S05]  /*2df0*/  F2FP.F16.F32.PACK_AB R2, RZ, R2 ;  /* 0x00000002ff02723e */ /* 0x000fca00000000ff */
[----:B------:R3:W-:Y:S01]  /*2e00*/  @P5 STG.E.U16 desc[UR12][R20.64+0x72], R2 ;  /* 0x0000720214005986 */ /* 0x0007e2000c10150c */
[----:B------:R-:W-:-:S04]  /*2e10*/  ISETP.GT.AND P5, PT, R15, RZ, PT ;  /* 0x000000ff0f00720c */ /* 0x000fc80003fa4270 */
[----:B------:R-:W-:-:S13]  /*2e20*/  ISETP.GT.AND P5, PT, R16, 0x40, P5 ;  /* 0x000000401000780c */ /* 0x000fda0002fa4270 */
[----:B------:R-:W4:Y:S01]  /*2e30*/  @P5 LDG.E.LTC128B.U16 R56, desc[UR12][R6.64] ;  /* 0x0000000c06385981 */ /* 0x000f22000c1e1520 */
[----:B------:R-:W-:Y:S01]  /*2e40*/  BSSY B0, `(.L_x_83) ;  /* 0x000000a000007945 */ /* 0x000fe20003800000 */
[----:B----4-:R-:W-:-:S05]  /*2e50*/  HADD2.F32 R3, -RZ, R56.H0_H0 ;  /* 0x20000038ff037230 */ /* 0x010fca0000004100 */
[----:B------:R-:W-:-:S04]  /*2e60*/  FMUL R3, R3, R14 ;  /* 0x0000000e03037220 */ /* 0x000fc80000400000 */
[----:B------:R-:W-:-:S05]  /*2e70*/  FFMA R3, R24, R0, R3 ;  /* 0x0000000018037223 */ /* 0x000fca0000000003 */
[----:B------:R-:W-:-:S05]  /*2e80*/  F2FP.F16.F32.PACK_AB R3, RZ, R3 ;  /* 0x00000003ff03723e */ /* 0x000fca00000000ff */
[----:B------:R3:W-:Y:S01]  /*2e90*/  @P5 STG.E.U16 desc[UR12][R10.64], R3 ;  /* 0x000000030a005986 */ /* 0x0007e2000c10150c */
[----:B------:R-:W-:-:S04]  /*2ea0*/  ISETP.GT.AND P5, PT, R15, 0x1, PT ;  /* 0x000000010f00780c */ /* 0x000fc80003fa4270 */
[----:B------:R-:W-:-:S13]  /*2eb0*/  ISETP.GT.AND P5, PT, R16, 0x40, P5 ;  /* 0x000000401000780c */ /* 0x000fda0002fa4270 */
[----:B---3--:R-:W-:Y:S05]  /*2ec0*/  @!P5 BRA `(.L_x_84) ;  /* 0x000000000004d947 */ /* 0x008fea0003800000 */
[----:B------:R3:W5:Y:S02]  /*2ed0*/  LDG.E.LTC128B.U16 R56, desc[UR12][R6.64+0x2] ;  /* 0x0000020c06387981 */ /* 0x000764000c1e1520 */
.L_x_84:
[----:B------:R-:W-:Y:S05]  /*2ee0*/  BSYNC B0 ;  /* 0x0000000000007941 */ /* 0x000fea0003800000 */
.L_x_83:
[----:B-----5:R-:W-:Y:S01]  /*2ef0*/  HADD2.F32 R3, -RZ, R56.H0_H0 ;  /* 0x20000038ff037230 */ /* 0x020fe20000004100 */
[----:B------:R-:W-:Y:S04]  /*2f00*/  BSSY B0, `(.L_x_85) ;  /* 0x000000c000007945 */ /* 0x000fe80003800000 */
[----:B------:R-:W-:Y:S01]  /*2f10*/  FMUL R2, R3, R14 ;  /* 0x0000000e03027220 */ /* 0x000fe20000400000 */
[----:B------:R-:W-:-:S03]  /*2f20*/  @P5 IMAD.MOV.U32 R3, RZ, RZ, R11 ;  /* 0x000000ffff035224 */ /* 0x000fc600078e000b */
[----:B------:R-:W-:-:S05]  /*2f30*/  FFMA R2, R25, R0, R2 ;  /* 0x0000000019027223 */ /* 0x000fca0000000002 */
[----:B------:R-:W-:-:S04]  /*2f40*/  F2FP.F16.F32.PACK_AB R2, RZ, R2 ;  /* 0x00000002ff02723e */ /* 0x000fc800000000ff */
[----:B------:R-:W-:Y:S01]  /*2f50*/  PRMT R4, R2, 0x7610, R4 ;  /* 0x0000761002047816 */ /* 0x000fe20000000004 */
[----:B------:R-:W-:-:S05]  /*2f60*/  @P5 IMAD.MOV.U32 R2, RZ, RZ, R10 ;  /* 0x000000ffff025224 */ /* 0x000fca00078e000a */
[----:B------:R4:W-:Y:S01]  /*2f70*/  @P5 STG.E.U16 desc[UR12][R2.64+0x2], R4 ;  /* 0x0000020402005986 */ /* 0x0009e2000c10150c */
[----:B------:R-:W-:-:S04]  /*2f80*/  ISETP.GT.AND P5, PT, R15, RZ, PT ;  /* 0x000000ff0f00720c */ /* 0x000fc80003fa4270 */
[----:B------:R-:W-:-:S13]  /*2f90*/  ISETP.GT.AND P5, PT, R16, 0x48, P5 ;  /* 0x000000481000780c */ /* 0x000fda0002fa4270 */
[----:B----4-:R-:W-:Y:S05]  /*2fa0*/  @!P5 BRA `(.L_x_86) ;  /* 0x000000000004d947 */ /* 0x010fea0003800000 */
[----:B------:R4:W5:Y:S02]  /*2fb0*/  LDG.E.LTC128B.U16 R56, desc[UR12][R8.64] ;  /* 0x0000000c08387981 */ /* 0x000964000c1e1520 */
.L_x_86:
[----:B------:R-:W-:Y:S05]  /*2fc0*/  BSYNC B0 ;  /* 0x0000000000007941 */ /* 0x000fea0003800000 */
.L_x_85:
[----:B-----5:R-:W-:Y:S01]  /*2fd0*/  HADD2.F32 R3, -RZ, R56.H0_H0 ;  /* 0x20000038ff037230 */ /* 0x020fe20000004100 */
[----:B------:R-:W-:Y:S04]  /*2fe0*/  BSSY B0, `(.L_x_87) ;  /* 0x0000009000007945 */ /* 0x000fe80003800000 */
[----:B------:R-:W-:-:S04]  /*2ff0*/  FMUL R3, R3, R14 ;  /* 0x0000000e03037220 */ /* 0x000fc80000400000 */
[----:B------:R-:W-:-:S05]  /*3000*/  FFMA R3, R26, R0, R3 ;  /* 0x000000001a037223 */ /* 0x000fca0000000003 */
[----:B------:R-:W-:-:S05]  /*3010*/  F2FP.F16.F32.PACK_AB R3, RZ, R3 ;  /* 0x00000003ff03723e */ /* 0x000fca00000000ff */
[----:B------:R0:W-:Y:S01]  /*3020*/  @P5 STG.E.U16 desc[UR12][R22.64], R3 ;  /* 0x0000000316005986 */ /* 0x0001e2000c10150c */
[----:B------:R-:W-:-:S04]  /*3030*/  ISETP.GT.AND P5, PT, R15, 0x1, PT ;  /* 0x000000010f00780c */ /* 0x000fc80003fa4270 */
[----:B------:R-:W-:-:S13]  /*3040*/  ISETP.GT.AND P5, PT, R16, 0x48, P5 ;  /* 0x000000481000780c */ /* 0x000fda0002fa4270 */
[----:B0-----:R-:W-:Y:S05]  /*3050*/  @!P5 BRA `(.L_x_88) ;  /* 0x000000000004d947 */ /* 0x001fea0003800000 */
[----:B------:R0:W5:Y:S02]  /*3060*/  LDG.E.LTC128B.U16 R56, desc[UR12][R8.64+0x2] ;  /* 0x0000020c08387981 */ /* 0x000164000c1e1520 */
.L_x_88:
[----:B------:R-:W-:Y:S05]  /*3070*/  BSYNC B0 ;  /* 0x0000000000007941 */ /* 0x000fea0003800000 */
.L_x_87:
        /* <DEDUP_REMOVED lines=10> */
.L_x_90:
[----:B------:R-:W-:Y:S05]  /*3120*/  BSYNC B0 ;  /* 0x0000000000007941 */ /* 0x000fea0003800000 */
.L_x_89:
[----:B-----5:R-:W-:Y:S01]  /*3130*/  HADD2.F32 R3, -RZ, R56.H0_H0 ;  /* 0x20000038ff037230 */ /* 0x020fe20000004100 */
[----:B------:R-:W-:Y:S01]  /*3140*/  BSSY B0, `(.L_x_91) ;  /* 0x000000c000007945 */ /* 0x000fe20003800000 */
[----:B------:R-:W-:-:S03]  /*3150*/  @P5 IMAD.MOV.U32 R2, RZ, RZ, R10 ;  /* 0x000000ffff025224 */ /* 0x000fc600078e000a */
[----:B------:R-:W-:-:S04]  /*3160*/  FMUL R3, R3, R14 ;  /* 0x0000000e03037220 */ /* 0x000fc80000400000 */
[----:B------:R-:W-:-:S05]  /*3170*/  FFMA R3, R28, R0, R3 ;  /* 0x000000001c037223 */ /* 0x000fca0000000003 */
[----:B------:R-:W-:-:S04]  /*3180*/  F2FP.F16.F32.PACK_AB R3, RZ, R3 ;  /* 0x00000003ff03723e */ /* 0x000fc800000000ff */
[----:B------:R-:W-:Y:S01]  /*3190*/  PRMT R4, R3, 0x7610, R4 ;  /* 0x0000761003047816 */ /* 0x000fe20000000004 */
[----:B------:R-:W-:-:S05]  /*31a0*/  @P5 IMAD.MOV.U32 R3, RZ, RZ, R11 ;  /* 0x000000ffff035224 */ /* 0x000fca00078e000b */
[----:B------:R0:W-:Y:S01]  /*31b0*/  @P5 STG.E.U16 desc[UR12][R2.64+0x10], R4 ;  /* 0x0000100402005986 */ /* 0x0001e2000c10150c */
[----:B------:R-:W-:-:S04]  /*31c0*/  ISETP.GT.AND P5, PT, R15, 0x9, PT ;  /* 0x000000090f00780c */ /* 0x000fc80003fa4270 */
[----:B------:R-:W-:-:S13]  /*31d0*/  ISETP.GT.AND P5, PT, R16, 0x40, P5 ;  /* 0x000000401000780c */ /* 0x000fda0002fa4270 */
[----:B0-----:R-:W-:Y:S05]  /*31e0*/  @!P5 BRA `(.L_x_92) ;  /* 0x000000000004d947 */ /* 0x001fea0003800000 */
[----:B------:R0:W5:Y:S02]  /*31f0*/  LDG.E.LTC128B.U16 R56, desc[UR12][R6.64+0x12] ;  /* 0x0000120c06387981 */ /* 0x000164000c1e1520 */
.L_x_92:
[----:B------:R-:W-:Y:S05]  /*3200*/  BSYNC B0 ;  /* 0x0000000000007941 */ /* 0x000fea0003800000 */
.L_x_91:
        /* <DEDUP_REMOVED lines=13> */
.L_x_94:
[----:B------:R-:W-:Y:S05]  /*32e0*/  BSYNC B0 ;  /* 0x0000000000007941 */ /* 0x000fea0003800000 */
.L_x_93:
        /* <DEDUP_REMOVED lines=10> */
.L_x_96:
[----:B------:R-:W-:Y:S05]  /*3390*/  BSYNC B0 ;  /* 0x0000000000007941 */ /* 0x000fea0003800000 */
.L_x_95:
        /* <DEDUP_REMOVED lines=13> */
.L_x_98:
[----:B------:R-:W-:Y:S05]  /*3470*/  BSYNC B0 ;  /* 0x0000000000007941 */ /* 0x000fea0003800000 */
.L_x_97:
        /* <DEDUP_REMOVED lines=13> */
.L_x_100:
[----:B------:R-:W-:Y:S05]  /*3550*/  BSYNC B0 ;  /* 0x0000000000007941 */ /* 0x000fea0003800000 */
.L_x_99:
        /* <DEDUP_REMOVED lines=13> */
.L_x_102:
[----:B------:R-:W-:Y:S05]  /*3630*/  BSYNC B0 ;  /* 0x0000000000007941 */ /* 0x000fea0003800000 */
.L_x_101:
        /* <DEDUP_REMOVED lines=13> */
.L_x_104:
[----:B------:R-:W-:Y:S05]  /*3710*/  BSYNC B0 ;  /* 0x0000000000007941 */ /* 0x000fea0003800000 */
.L_x_103:
        /* <DEDUP_REMOVED lines=13> */
.L_x_106:
[----:B------:R-:W-:Y:S05]  /*37f0*/  BSYNC B0 ;  /* 0x0000000000007941 */ /* 0x000fea0003800000 */
.L_x_105:
        /* <DEDUP_REMOVED lines=13> */
.L_x_108:
[----:B------:R-:W-:Y:S05]  /*38d0*/  BSYNC B0 ;  /* 0x0000000000007941 */ /* 0x000fea0003800000 */
.L_x_107:
        /* <DEDUP_REMOVED lines=13> */
.L_x_110:
[----:B------:R-:W-:Y:S05]  /*39b0*/  BSYNC B0 ;  /* 0x0000000000007941 */ /* 0x000fea0003800000 */
.L_x_109:
        /* <DEDUP_REMOVED lines=13> */
.L_x_112:
[----:B------:R-:W-:Y:S05]  /*3a90*/  BSYNC B0 ;  /* 0x0000000000007941 */ /* 0x000fea0003800000 */
.L_x_111:
        /* <DEDUP_REMOVED lines=13> */
.L_x_114:
[----:B------:R-:W-:Y:S05]  /*3b70*/  BSYNC B0 ;  /* 0x0000000000007941 */ /* 0x000fea0003800000 */
.L_x_113:
        /* <DEDUP_REMOVED lines=13> */
.L_x_116:
[----:B------:R-:W-:Y:S05]  /*3c50*/  BSYNC B0 ;  /* 0x0000000000007941 */ /* 0x000fea0003800000 */
.L_x_115:
        /* <DEDUP_REMOVED lines=13> */
.L_x_118:
[----:B------:R-:W-:Y:S05]  /*3d30*/  BSYNC B0 ;  /* 0x0000000000007941 */ /* 0x000fea0003800000 */
.L_x_117:
        /* <DEDUP_REMOVED lines=13> */
.L_x_120:
[----:B------:R-:W-:Y:S05]  /*3e10*/  BSYNC B0 ;  /* 0x0000000000007941 */ /* 0x000fea0003800000 */
.L_x_119:
        /* <DEDUP_REMOVED lines=9> */
[----:B------:R-:W-:-:S13]  /*3eb0*/  ISETP.GT.AND P5, PT, R16, 0x40, P6 ;  /* 0x000000401000780c */ /* 0x000fda00037a4270 */
[----:B0-----:R-:W-:Y:S05]  /*3ec0*/  @!P5 BRA `(.L_x_122) ;  /* 0x000000000004d947 */ /* 0x001fea0003800000 */
[----:B------:R0:W5:Y:S02]  /*3ed0*/  LDG.E.LTC128B.U16 R56, desc[UR12][R6.64+0x50] ;  /* 0x0000500c06387981 */ /* 0x000164000c1e1520 */
.L_x_122:
[----:B------:R-:W-:Y:S05]  /*3ee0*/  BSYNC B0 ;  /* 0x0000000000007941 */ /* 0x000fea0003800000 */
.L_x_121:
        /* <DEDUP_REMOVED lines=12> */
.L_x_124:
[----:B------:R-:W-:Y:S05]  /*3fb0*/  BSYNC B0 ;  /* 0x0000000000007941 */ /* 0x000fea0003800000 */
.L_x_123:
[----:B-----5:R-:W-:Y:S01]  /*3fc0*/  HADD2.F32 R3, -RZ, R56.H0_H0 ;  /* 0x20000038ff037230 */ /* 0x020fe20000004100 */
[----:B------:R-:W-:Y:S01]  /*3fd0*/  ISETP.GT.AND P6, PT, R16, 0x48, P6 ;  /* 0x000000481000780c */ /* 0x000fe200037c4270 */
[----:B------:R-:W-:Y:S03]  /*3fe0*/  BSSY B0, `(.L_x_125) ;  /* 0x000000a000007945 */ /* 0x000fe60003800000 */
[----:B------:R-:W-:Y:S01]  /*3ff0*/  FMUL R2, R3, R14 ;  /* 0x0000000e03027220 */ /* 0x000fe20000400000 */
[----:B------:R-:W-:-:S03]  /*4000*/  @P5 IMAD.MOV.U32 R3, RZ, RZ, R11 ;  /* 0x000000ffff035224 */ /* 0x000fc600078e000b */
[----:B------:R-:W-:-:S05]  /*4010*/  FFMA R2, R45, R0, R2 ;  /* 0x000000002d027223 */ /* 0x000fca0000000002 */
[----:B------:R-:W-:-:S04]  /*4020*/  F2FP.F16.F32.PACK_AB R2, RZ, R2 ;  /* 0x00000002ff02723e */ /* 0x000fc800000000ff */
[----:B------:R-:W-:Y:S01]  /*4030*/  PRMT R4, R2, 0x7610, R4 ;  /* 0x0000761002047816 */ /* 0x000fe20000000004 */
[----:B------:R-:W-:-:S05]  /*4040*/  @P5 IMAD.MOV.U32 R2, RZ, RZ, R10 ;  /* 0x000000ffff025224 */ /* 0x000fca00078e000a */
[----:B------:R0:W-:Y:S01]  /*4050*/  @P5 STG.E.U16 desc[UR12][R2.64+0x52], R4 ;  /* 0x0000520402005986 */ /* 0x0001e2000c10150c */
[----:B------:R-:W-:Y:S05]  /*4060*/  @!P6 BRA `(.L_x_126) ;  /* 0x000000000004e947 */ /* 0x000fea0003800000 */
[----:B------:R0:W5:Y:S02]  /*4070*/  LDG.E.LTC128B.U16 R56, desc[UR12][R8.64+0x50] ;  /* 0x0000500c08387981 */ /* 0x000164000c1e1520 */
.L_x_126:
[----:B------:R-:W-:Y:S05]  /*4080*/  BSYNC B0 ;  /* 0x0000000000007941 */ /* 0x000fea0003800000 */
.L_x_125:
[----:B0----5:R-:W-:Y:S01]  /*4090*/  HADD2.F32 R3, -RZ, R56.H0_H0 ;  /* 0x20000038ff037230 */ /* 0x021fe20000004100 */
[----:B------:R-:W-:Y:S01]  /*40a0*/  ISETP.GT.AND P4, PT, R16, 0x48, P4 ;  /* 0x000000481000780c */ /* 0x000fe20002784270 */
[----:B------:R-:W-:Y:S01]  /*40b0*/  @P6 IMAD.MOV.U32 R2, RZ, RZ, R18 ;  /* 0x000000ffff026224 */ /* 0x000fe200078e0012 */
[----:B------:R-:W-:Y:S02]  /*40c0*/  BSSY B0, `(.L_x_127) ;  /* 0x0000009000007945 */ /* 0x000fe40003800000 */
[----:B------:R-:W-:-:S04]  /*40d0*/  FMUL R3, R3, R14 ;  /* 0x0000000e03037220 */ /* 0x000fc80000400000 */
[----:B------:R-:W-:-:S05]  /*40e0*/  FFMA R3, R46, R0, R3 ;  /* 0x000000002e037223 */ /* 0x000fca0000000003 */
[----:B------:R-:W-:-:S04]  /*40f0*/  F2FP.F16.F32.PACK_AB R3, RZ, R3 ;  /* 0x00000003ff03723e */ /* 0x000fc800000000ff */
[----:B------:R-:W-:Y:S01]  /*4100*/  PRMT R4, R3, 0x7610, R4 ;  /* 0x0000761003047816 */ /* 0x000fe20000000004 */
[----:B------:R-:W-:-:S05]  /*4110*/  @P6 IMAD.MOV.U32 R3, RZ, RZ, R19 ;  /* 0x000000ffff036224 */ /* 0x000fca00078e0013 */
[----:B------:R0:W-:Y:S01]  /*4120*/  @P6 STG.E.U16 desc[UR12][R2.64+0x50], R4 ;  /* 0x0000500402006986 */ /* 0x0001e2000c10150c */
[----:B------:R-:W-:Y:S05]  /*4130*/  @!P4 BRA `(.L_x_128) ;  /* 0x000000000004c947 */ /* 0x000fea0003800000 */
[----:B------:R0:W5:Y:S02]  /*4140*/  LDG.E.LTC128B.U16 R56, desc[UR12][R8.64+0x52] ;  /* 0x0000520c08387981 */ /* 0x000164000c1e1520 */
.L_x_128:
[----:B------:R-:W-:Y:S05]  /*4150*/  BSYNC B0 ;  /* 0x0000000000007941 */ /* 0x000fea0003800000 */
.L_x_127:
[----:B0----5:R-:W-:Y:S01]  /*4160*/  HADD2.F32 R3, -RZ, R56.H0_H0 ;  /* 0x20000038ff037230 */ /* 0x021fe20000004100 */
        /* <DEDUP_REMOVED lines=11> */
.L_x_130:
[----:B------:R-:W-:Y:S05]  /*4220*/  BSYNC B0 ;  /* 0x0000000000007941 */ /* 0x000fea0003800000 */
.L_x_129:
        /* <DEDUP_REMOVED lines=12> */
.L_x_132:
[----:B------:R-:W-:Y:S05]  /*42f0*/  BSYNC B0 ;  /* 0x0000000000007941 */ /* 0x000fea0003800000 */
.L_x_131:
        /* <DEDUP_REMOVED lines=12> */
.L_x_134:
[----:B------:R-:W-:Y:S05]  /*43c0*/  BSYNC B0 ;  /* 0x0000000000007941 */ /* 0x000fea0003800000 */
.L_x_133:
        /* <DEDUP_REMOVED lines=12> */
.L_x_136:
[----:B------:R-:W-:Y:S05]  /*4490*/  BSYNC B0 ;  /* 0x0000000000007941 */ /* 0x000fea0003800000 */
.L_x_135:
        /* <DEDUP_REMOVED lines=12> */
.L_x_138:
[----:B------:R-:W-:Y:S05]  /*4560*/  BSYNC B0 ;  /* 0x0000000000007941 */ /* 0x000fea0003800000 */
.L_x_137:
        /* <DEDUP_REMOVED lines=12> */
.L_x_140:
[----:B------:R-:W-:Y:S05]  /*4630*/  BSYNC B0 ;  /* 0x0000000000007941 */ /* 0x000fea0003800000 */
.L_x_139:
        /* <DEDUP_REMOVED lines=9> */
.L_x_142:
[----:B------:R-:W-:Y:S05]  /*46d0*/  BSYNC B0 ;  /* 0x0000000000007941 */ /* 0x000fea0003800000 */
.L_x_141:
[----:B-----5:R-:W-:Y:S01]  /*46e0*/  HADD2.F32 R3, -RZ, R56.H0_H0 ;  /* 0x20000038ff037230 */ /* 0x020fe20000004100 */
[----:B------:R-:W-:Y:S01]  /*46f0*/  ISETP.GT.AND P0, PT, R16, 0x48, P0 ;  /* 0x000000481000780c */ /* 0x000fe20000704270 */
[----:B0-----:R-:W-:Y:S01]  /*4700*/  @P1 IMAD.MOV.U32 R2, RZ, RZ, R18 ;  /* 0x000000ffff021224 */ /* 0x001fe200078e0012 */
        /* <DEDUP_REMOVED lines=9> */
.L_x_144:
[----:B------:R-:W-:Y:S05]  /*47a0*/  BSYNC B0 ;  /* 0x0000000000007941 */ /* 0x000fea0003800000 */
.L_x_143:
[----:B0----5:R-:W-:-:S05]  /*47b0*/  HADD2.F32 R3, -RZ, R56.H0_H0 ;  /* 0x20000038ff037230 */ /* 0x021fca0000004100 */
[----:B------:R-:W-:-:S04]  /*47c0*/  FMUL R14, R3, R14 ;  /* 0x0000000e030e7220 */ /* 0x000fc80000400000 */
[----:B------:R-:W-:Y:S01]  /*47d0*/  FFMA R14, R55, R0, R14 ;  /* 0x00000000370e7223 */ /* 0x000fe2000000000e */
[----:B------:R-:W-:Y:S06]  /*47e0*/  @!P0 EXIT ;  /* 0x000000000000894d */ /* 0x000fec0003800000 */
[----:B------:R-:W-:-:S05]  /*47f0*/  F2FP.F16.F32.PACK_AB R14, RZ, R14 ;  /* 0x0000000eff0e723e */ /* 0x000fca00000000ff */
[----:B------:R-:W-:Y:S01]  /*4800*/  STG.E.U16 desc[UR12][R18.64+0x72], R14 ;  /* 0x0000720e12007986 */ /* 0x000fe2000c10150c */
[----:B------:R-:W-:Y:S05]  /*4810*/  EXIT ;  /* 0x000000000000794d */ /* 0x000fea0003800000 */
.L_x_22:
[----:B------:R-:W-:Y:S01]  /*4820*/  ULDC.64 UR4, c[0x0][0x650] ;  /* 0x0001940000047ab9 */ /* 0x000fe20000000a00 */
[-C--:B------:R-:W-:Y:S01]  /*4830*/  FMUL R56, R56, R0.reuse ;  /* 0x0000000038387220 */ /* 0x080fe20000400000 */
[----:B------:R-:W-:Y:S01]  /*4840*/  LEA R2, P1, R10, UR4, 0x1 ;  /* 0x000000040a027c11 */ /* 0x000fe2000f8208ff */
[----:B------:R-:W-:Y:S01]  /*4850*/  IMAD.SHL.U32 R7, R20, 0x2, RZ ;  /* 0x0000000214077824 */ /* 0x000fe200078e00ff */
[----:B------:R-:W-:Y:S01]  /*4860*/  ISETP.GT.AND P6, PT, R15, 0x1, PT ;  /* 0x000000010f00780c */ /* 0x000fe20003fc4270 */
[----:B------:R-:W-:Y:S01]  /*4870*/  FMUL R57, R57, R0 ;  /* 0x0000000039397220 */ /* 0x000fe20000400000 */
[----:B------:R-:W-:Y:S01]  /*4880*/  F2FP.F16.F32.PACK_AB R56, RZ, R56 ;  /* 0x00000038ff38723e */ /* 0x000fe200000000ff */
[-C--:B------:R-:W-:Y:S01]  /*4890*/  FMUL R58, R58, R0.reuse ;  /* 0x000000003a3a7220 */ /* 0x080fe20000400000 */
[----:B------:R-:W-:Y:S01]  /*48a0*/  LEA.HI.X R3, R10, UR5, R13, 0x1, P1 ;  /* 0x000000050a037c11 */ /* 0x000fe200088f0c0d */
[-C--:B------:R-:W-:Y:S01]  /*48b0*/  FMUL R59, R59, R0.reuse ;  /* 0x000000003b3b7220 */ /* 0x080fe20000400000 */
[----:B------:R-:W-:Y:S01]  /*48c0*/  ISETP.GT.AND P2, PT, R15, RZ, PT ;  /* 0x000000ff0f00720c */ /* 0x000fe20003f44270 */
[-C--:B------:R-:W-:Y:S01]  /*48d0*/  FMUL R60, R60, R0.reuse ;  /* 0x000000003c3c7220 */ /* 0x080fe20000400000 */
[C---:B------:R-:W-:Y:S01]  /*48e0*/  ISETP.GT.AND P1, PT, R16.reuse, RZ, P6 ;  /* 0x000000ff1000720c */ /* 0x040fe20003724270 */
[----:B------:R-:W-:Y:S01]  /*48f0*/  @P0 STG.E.U16 desc[UR12][R2.64], R56 ;  /* 0x0000003802000986 */ /* 0x000fe2000c10150c */
[----:B------:R-:W-:Y:S01]  /*4900*/  ISETP.GT.AND P0, PT, R16, 0x8, P2 ;  /* 0x000000081000780c */ /* 0x000fe20001704270 */
[-C--:B------:R-:W-:Y:S01]  /*4910*/  FMUL R61, R61, R0.reuse ;  /* 0x000000003d3d7220 */ /* 0x080fe20000400000 */
[----:B------:R-:W-:Y:S01]  /*4920*/  SHF.L.U64.HI R19, R20, 0x1, R19 ;  /* 0x0000000114137819 */ /* 0x000fe20000010213 */
[----:B------:R-:W-:Y:S01]  /*4930*/  FMUL R62, R62, R0 ;  /* 0x000000003e3e7220 */ /* 0x000fe20000400000 */
[----:B------:R-:W-:Y:S01]  /*4940*/  IADD3 R4, P3, R7, R2, RZ ;  /* 0x0000000207047210 */ /* 0x000fe20007f7e0ff */
[-C--:B------:R-:W-:Y:S01]  /*4950*/  FMUL R63, R63, R0.reuse ;  /* 0x000000003f3f7220 */ /* 0x080fe20000400000 */
[----:B------:R-:W-:Y:S01]  /*4960*/  F2FP.F16.F32.PACK_AB R57, RZ, R57 ;  /* 0x00000039ff39723e */ /* 0x000fe200000000ff */
[----:B------:R-:W-:Y:S01]  /*4970*/  FMUL R64, R64, R0 ;  /* 0x0000000040407220 */ /* 0x000fe20000400000 */
[----:B------:R-:W-:Y:S01]  /*4980*/  F2FP.F16.F32.PACK_AB R58, RZ, R58 ;  /* 0x0000003aff3a723e */ /* 0x000fe200000000ff */
[----:B------:R-:W-:Y:S01]  /*4990*/  IMAD.X R5, R19, 0x1, R3, P3 ;  /* 0x0000000113057824 */ /* 0x000fe200018e0603 */
[C---:B------:R-:W-:Y:S01]  /*49a0*/  ISETP.GT.AND P5, PT, R15.reuse, 0x8, PT ;  /* 0x000000080f00780c */ /* 0x040fe20003fa4270 */
[----:B------:R-:W-:Y:S01]  /*49b0*/  @P1 STG.E.U16 desc[UR12][R2.64+0x2], R57 ;  /* 0x0000023902001986 */ /* 0x000fe2000c10150c */
[----:B------:R-:W-:Y:S01]  /*49c0*/  ISETP.GT.AND P4, PT, R15, 0x9, PT ;  /* 0x000000090f00780c */ /* 0x000fe20003f84270 */
[-C--:B------:R-:W-:Y:S01]  /*49d0*/  FMUL R65, R65, R0.reuse ;  /* 0x0000000041417220 */ /* 0x080fe20000400000 */
[C---:B------:R-:W-:Y:S01]  /*49e0*/  ISETP.GT.AND P2, PT, R16.reuse, 0x8, P6 ;  /* 0x000000081000780c */ /* 0x040fe20003744270 */
[----:B------:R-:W-:Y:S01]  /*49f0*/  @P0 STG.E.U16 desc[UR12][R4.64], R58 ;  /* 0x0000003a04000986 */ /* 0x000fe2000c10150c */
[----:B------:R-:W-:Y:S01]  /*4a00*/  ISETP.GT.AND P0, PT, R16, RZ, P5 ;  /* 0x000000ff1000720c */ /* 0x000fe20002f04270 */
[-C--:B------:R-:W-:Y:S01]  /*4a10*/  FMUL R66, R66, R0.reuse ;  /* 0x0000000042427220 */ /* 0x080fe20000400000 */
[----:B------:R-:W-:Y:S01]  /*4a20*/  ISETP.GT.AND P1, PT, R16, RZ, P4 ;  /* 0x000000ff1000720c */ /* 0x000fe20002724270 */
[-C--:B------:R-:W-:Y:S01]  /*4a30*/  FMUL R67, R67, R0.reuse ;  /* 0x0000000043437220 */ /* 0x080fe20000400000 */
[----:B------:R-:W-:Y:S01]  /*4a40*/  F2FP.F16.F32.PACK_AB R59, RZ, R59 ;  /* 0x0000003bff3b723e */ /* 0x000fe200000000ff */
[----:B------:R-:W-:Y:S01]  /*4a50*/  FMUL R68, R68, R0 ;  /* 0x0000000044447220 */ /* 0x000fe20000400000 */
[----:B------:R-:W-:Y:S01]  /*4a60*/  F2FP.F16.F32.PACK_AB R60, RZ, R60 ;  /* 0x0000003cff3c723e */ /* 0x000fe200000000ff */
[-C--:B------:R-:W-:Y:S01]  /*4a70*/  FMUL R69, R69, R0.reuse ;  /* 0x0000000045457220 */ /* 0x080fe20000400000 */
[----:B------:R-:W-:Y:S01]  /*4a80*/  F2FP.F16.F32.PACK_AB R61, RZ, R61 ;  /* 0x0000003dff3d723e */ /* 0x000fe200000000ff */
[-C--:B------:R-:W-:Y:S01]  /*4a90*/  FMUL R70, R70, R0.reuse ;  /* 0x0000000046467220 */ /* 0x080fe20000400000 */
[C---:B------:R-:W-:Y:S01]  /*4aa0*/  SHF.L.U64.HI R9, R17.reuse, 0x1, R18 ;  /* 0x0000000111097819 */ /* 0x040fe20000010212 */
[----:B------:R-:W-:Y:S01]  /*4ab0*/  IMAD.SHL.U32 R17, R17, 0x2, RZ ;  /* 0x0000000211117824 */ /* 0x000fe200078e00ff */
[----:B------:R-:W-:Y:S01]  /*4ac0*/  @P2 STG.E.U16 desc[UR12][R4.64+0x2], R59 ;  /* 0x0000023b04002986 */ /* 0x000fe2000c10150c */
[----:B------:R-:W-:Y:S01]  /*4ad0*/  ISETP.GT.AND P2, PT, R16, 0x8, P5 ;  /* 0x000000081000780c */ /* 0x000fe20002f44270 */
[----:B------:R-:W-:Y:S01]  /*4ae0*/  FMUL R71, R71, R0 ;  /* 0x0000000047477220 */ /* 0x000fe20000400000 */
[----:B------:R-:W-:Y:S01]  /*4af0*/  ISETP.GT.AND P3, PT, R15, 0x10, PT ;  /* 0x000000100f00780c */ /* 0x000fe20003f64270 */
[----:B------:R-:W-:Y:S01]  /*4b00*/  @P0 STG.E.U16 desc[UR12][R2.64+0x10], R60 ;  /* 0x0000103c02000986 */ /* 0x000fe2000c10150c */
[----:B------:R-:W-:Y:S01]  /*4b10*/  F2FP.F16.F32.PACK_AB R62, RZ, R62 ;  /* 0x0000003eff3e723e */ /* 0x000fe200000000ff */
[----:B------:R-:W-:Y:S01]  /*4b20*/  FMUL R72, R72, R0 ;  /* 0x0000000048487220 */ /* 0x000fe20000400000 */
[----:B------:R-:W-:Y:S01]  /*4b30*/  F2FP.F16.F32.PACK_AB R63, RZ, R63 ;  /* 0x0000003fff3f723e */ /* 0x000fe200000000ff */
[----:B------:R-:W-:Y:S01]  /*4b40*/  @P1 STG.E.U16 desc[UR12][R2.64+0x12], R61 ;  /* 0x0000123d02001986 */ /* 0x000fe2000c10150c */
[----:B------:R-:W-:Y:S01]  /*4b50*/  IADD3 R6, P0, P1, R17, R2, R7 ;  /* 0x0000000211067210 */ /* 0x000fe2000791e007 */
[----:B------:R-:W-:Y:S01]  /*4b60*/  FMUL R73, R73, R0 ;  /* 0x0000000049497220 */ /* 0x000fe20000400000 */
[----:B------:R-:W-:Y:S01]  /*4b70*/  F2FP.F16.F32.PACK_AB R64, RZ, R64 ;  /* 0x00000040ff40723e */ /* 0x000fe200000000ff */
[-C--:B------:R-:W-:Y:S01]  /*4b80*/  FMUL R74, R74, R0.reuse ;  /* 0x000000004a4a7220 */ /* 0x080fe20000400000 */
[----:B------:R-:W-:Y:S01]  /*4b90*/  IADD3.X R7, R9, R3, R19, P0, P1 ;  /* 0x0000000309077210 */ /* 0x000fe200007e2413 */
[----:B------:R-:W-:Y:S01]  /*4ba0*/  @P2 STG.E.U16 desc[UR12][R4.64+0x10], R62 ;  /* 0x0000103e04002986 */ /* 0x000fe2000c10150c */
[C---:B------:R-:W-:Y:S01]  /*4bb0*/  ISETP.GT.AND P1, PT, R16.reuse, 0x8, P4 ;  /* 0x000000081000780c */ /* 0x040fe20002724270 */
[-C--:B------:R-:W-:Y:S01]  /*4bc0*/  FMUL R75, R75, R0.reuse ;  /* 0x000000004b4b7220 */ /* 0x080fe20000400000 */
[----:B------:R-:W-:Y:S01]  /*4bd0*/  ISETP.GT.AND P0, PT, R16, RZ, P3 ;  /* 0x000000ff1000720c */ /* 0x000fe20001f04270 */
[-C--:B------:R-:W-:Y:S01]  /*4be0*/  FMUL R76, R76, R0.reuse ;  /* 0x000000004c4c7220 */ /* 0x080fe20000400000 */
[----:B------:R-:W-:Y:S01]  /*4bf0*/  ISETP.GT.AND P2, PT, R15, 0x11, PT ;  /* 0x000000110f00780c */ /* 0x000fe20003f44270 */
[-C--:B------:R-:W-:Y:S01]  /*4c00*/  FMUL R77, R77, R0.reuse ;  /* 0x000000004d4d7220 */ /* 0x080fe20000400000 */
[----:B------:R-:W-:Y:S01]  /*4c10*/  F2FP.F16.F32.PACK_AB R65, RZ, R65 ;  /* 0x00000041ff41723e */ /* 0x000fe200000000ff */
[----:B------:R-:W-:Y:S01]  /*4c20*/  FMUL R78, R78, R0 ;  /* 0x000000004e4e7220 */ /* 0x000fe20000400000 */
[----:B------:R-:W-:Y:S01]  /*4c30*/  F2FP.F16.F32.PACK_AB R66, RZ, R66 ;  /* 0x00000042ff42723e */ /* 0x000fe200000000ff */
[-C--:B------:R-:W-:Y:S01]  /*4c40*/  FMUL R79, R79, R0.reuse ;  /* 0x000000004f4f7220 */ /* 0x080fe20000400000 */
[----:B------:R-:W-:Y:S01]  /*4c50*/  F2FP.F16.F32.PACK_AB R67, RZ, R67 ;  /* 0x00000043ff43723e */ /* 0x000fe200000000ff */
[----:B------:R-:W-:Y:S01]  /*4c60*/  FMUL R80, R80, R0 ;  /* 0x0000000050507220 */ /* 0x000fe20000400000 */
[----:B------:R-:W-:Y:S01]  /*4c70*/  F2FP.F16.F32.PACK_AB R68, RZ, R68 ;  /* 0x00000044ff44723e */ /* 0x000fe200000000ff */
[----:B------:R-:W-:Y:S01]  /*4c80*/  @P1 STG.E.U16 desc[UR12][R4.64+0x12], R63 ;  /* 0x0000123f04001986 */ /* 0x000fe2000c10150c */
[----:B------:R-:W-:Y:S01]  /*4c90*/  ISETP.GT.AND P1, PT, R15, 0x19, PT ;  /* 0x000000190f00780c */ /* 0x000fe20003f24270 */
[-C--:B------:R-:W-:Y:S01]  /*4ca0*/  FMUL R81, R81, R0.reuse ;  /* 0x0000000051517220 */ /* 0x080fe20000400000 */
[----:B------:R-:W-:Y:S01]  /*4cb0*/  F2FP.F16.F32.PACK_AB R69, RZ, R69 ;  /* 0x00000045ff45723e */ /* 0x000fe200000000ff */
[----:B------:R-:W-:Y:S01]  /*4cc0*/  @P0 STG.E.U16 desc[UR12][R2.64+0x20], R64 ;  /* 0x0000204002000986 */ /* 0x000fe2000c10150c */
[----:B------:R-:W-:Y:S01]  /*4cd0*/  ISETP.GT.AND P0, PT, R16, RZ, P2 ;  /* 0x000000ff1000720c */ /* 0x000fe20001704270 */
[----:B------:R-:W-:Y:S01]  /*4ce0*/  FMUL R82, R82, R0 ;  /* 0x0000000052527220 */ /* 0x000fe20000400000 */
[----:B------:R-:W-:Y:S01]  /*4cf0*/  F2FP.F16.F32.PACK_AB R70, RZ, R70 ;  /* 0x00000046ff46723e */ /* 0x000fe200000000ff */
        /* <DEDUP_REMOVED lines=10> */
[----:B------:R-:W-:Y:S01]  /*4da0*/  @P0 STG.E.U16 desc[UR12][R2.64+0x22], R65 ;  /* 0x0000224102000986 */ /* 0x000fe2000c10150c */
[----:B------:R-:W-:Y:S01]  /*4db0*/  ISETP.GT.AND P0, PT, R16, 0x8, P3 ;  /* 0x000000081000780c */ /* 0x000fe20001f04270 */
[-C--:B------:R-:W-:Y:S01]  /*4dc0*/  FMUL R24, R24, R0.reuse ;  /* 0x0000000018187220 */ /* 0x080fe20000400000 */
[----:B------:R-:W-:Y:S01]  /*4dd0*/  ISETP.GT.AND P5, PT, R15, 0x28, PT ;  /* 0x000000280f00780c */ /* 0x000fe20003fa4270 */
        /* <DEDUP_REMOVED lines=8> */
[-C--:B------:R-:W-:Y:S01]  /*4e60*/  FMUL R29, R29, R0.reuse ;  /* 0x000000001d1d7220 */ /* 0x080fe20000400000 */
[C---:B------:R-:W-:Y:S01]  /*4e70*/  ISETP.GT.AND P4, PT, R15.reuse, 0x30, PT ;  /* 0x000000300f00780c */ /* 0x040fe20003f84270 */
[----:B------:R-:W-:Y:S01]  /*4e80*/  @P0 STG.E.U16 desc[UR12][R4.64+0x20], R66 ;  /* 0x0000204204000986 */ /* 0x000fe2000c10150c */
[----:B------:R-:W-:Y:S01]  /*4e90*/  ISETP.GT.AND P0, PT, R16, 0x8, P2 ;  /* 0x000000081000780c */ /* 0x000fe20001704270 */
[-C--:B------:R-:W-:Y:S01]  /*4ea0*/  FMUL R30, R30, R0.reuse ;  /* 0x000000001e1e7220 */ /* 0x080fe20000400000 */
[----:B------:R-:W-:Y:S01]  /*4eb0*/  ISETP.GT.AND P2, PT, R15, 0x18, PT ;  /* 0x000000180f00780c */ /* 0x000fe20003f44270 */
[----:B------:R-:W-:Y:S01]  /*4ec0*/  FMUL R31, R31, R0 ;  /* 0x000000001f1f7220 */ /* 0x000fe20000400000 */
[----:B------:R-:W-:Y:S01]  /*4ed0*/  F2FP.F16.F32.PACK_AB R80, RZ, R80 ;  /* 0x00000050ff50723e */ /* 0x000fe200000000ff */
        /* <DEDUP_REMOVED lines=8> */
[----:B------:R-:W-:Y:S01]  /*4f60*/  @P0 STG.E.U16 desc[UR12][R4.64+0x22], R67 ;  /* 0x0000224304000986 */ /* 0x000fe2000c10150c */
[----:B------:R-:W-:Y:S01]  /*4f70*/  ISETP.GT.AND P0, PT, R16, RZ, P2 ;  /* 0x000000ff1000720c */ /* 0x000fe20001704270 */
[----:B------:R-:W-:Y:S01]  /*4f80*/  FMUL R36, R36, R0 ;  /* 0x0000000024247220 */ /* 0x000fe20000400000 */
[----:B------:R-:W-:Y:S01]  /*4f90*/  F2FP.F16.F32.PACK_AB R84, RZ, R84 ;  /* 0x00000054ff54723e */ /* 0x000fe200000000ff */
[-C--:B------:R-:W-:Y:S01]  /*4fa0*/  FMUL R37, R37, R0.reuse ;  /* 0x0000000025257220 */ /* 0x080fe20000400000 */
[----:B------:R-:W-:Y:S01]  /*4fb0*/  P2R R12, PR, RZ, 0x20 ;  /* 0x00000020ff0c7803 */ /* 0x000fe20000000000 */
        /* <DEDUP_REMOVED lines=9> */
[----:B------:R-:W-:Y:S01]  /*5050*/  ISETP.GT.AND P0, PT, R16, RZ, P1 ;  /* 0x000000ff1000720c */ /* 0x000fe20000f04270 */
        /* <DEDUP_REMOVED lines=13> */
[----:B------:R-:W-:Y:S01]  /*5130*/  ISETP.GT.AND P0, PT, R16, 0x8, P2 ;  /* 0x000000081000780c */ /* 0x000fe20001704270 */
        /* <DEDUP_REMOVED lines=17> */
[----:B------:R-:W-:-:S02]  /*5250*/  F2FP.F16.F32.PACK_AB R36, RZ, R36 ;  /* 0x00000024ff24723e */ /* 0x000fc400000000ff */
[----:B------:R-:W-:Y:S02]  /*5260*/  F2FP.F16.F32.PACK_AB R37, RZ, R37 ;  /* 0x00000025ff25723e */ /* 0x000fe400000000ff */
[----:B------:R-:W-:Y:S02]  /*5270*/  F2FP.F16.F32.PACK_AB R38, RZ, R38 ;  /* 0x00000026ff26723e */ /* 0x000fe400000000ff */
[----:B------:R-:W-:Y:S02]  /*5280*/  F2FP.F16.F32.PACK_AB R39, RZ, R39 ;  /* 0x00000027ff27723e */ /* 0x000fe400000000ff */
[----:B------:R-:W-:Y:S01]  /*5290*/  F2FP.F16.F32.PACK_AB R40, RZ, R40 ;  /* 0x00000028ff28723e */ /* 0x000fe200000000ff */
[----:B------:R-:W-:Y:S01]  /*52a0*/  @P0 STG.E.U16 desc[UR12][R4.64+0x32], R71 ;  /* 0x0000324704000986 */ /* 0x000fe2000c10150c */
[----:B------:R-:W-:Y:S02]  /*52b0*/  ISETP.GT.AND P0, PT, R16, RZ, P2 ;  /* 0x000000ff1000720c */ /* 0x000fe40001704270 */
[----:B------:R-:W-:-:S02]  /*52c0*/  F2FP.F16.F32.PACK_AB R41, RZ, R41 ;  /* 0x00000029ff29723e */ /* 0x000fc400000000ff */
[----:B------:R-:W-:Y:S02]  /*52d0*/  F2FP.F16.F32.PACK_AB R42, RZ, R42 ;  /* 0x0000002aff2a723e */ /* 0x000fe400000000ff */
[----:B------:R-:W-:Y:S02]  /*52e0*/  F2FP.F16.F32.PACK_AB R43, RZ, R43 ;  /* 0x0000002bff2b723e */ /* 0x000fe400000000ff */
[----:B------:R-:W-:Y:S02]  /*52f0*/  F2FP.F16.F32.PACK_AB R44, RZ, R44 ;  /* 0x0000002cff2c723e */ /* 0x000fe400000000ff */
[----:B------:R-:W-:Y:S02]  /*5300*/  F2FP.F16.F32.PACK_AB R45, RZ, R45 ;  /* 0x0000002dff2d723e */ /* 0x000fe400000000ff */
[----:B------:R-:W-:Y:S01]  /*5310*/  F2FP.F16.F32.PACK_AB R46, RZ, R46 ;  /* 0x0000002eff2e723e */ /* 0x000fe200000000ff */
[----:B------:R-:W-:Y:S01]  /*5320*/  @P0 STG.E.U16 desc[UR12][R2.64+0x40], R72 ;  /* 0x0000404802000986 */ /* 0x000fe2000c10150c */
[----:B------:R-:W-:-:S02]  /*5330*/  ISETP.GT.AND P0, PT, R16, RZ, P1 ;  /* 0x000000ff1000720c */ /* 0x000fc40000f04270 */
[----:B------:R-:W-:Y:S02]  /*5340*/  F2FP.F16.F32.PACK_AB R47, RZ, R47 ;  /* 0x0000002fff2f723e */ /* 0x000fe400000000ff */
[----:B------:R-:W-:Y:S02]  /*5350*/  F2FP.F16.F32.PACK_AB R48, RZ, R48 ;  /* 0x00000030ff30723e */ /* 0x000fe400000000ff */
[----:B------:R-:W-:Y:S02]  /*5360*/  F2FP.F16.F32.PACK_AB R49, RZ, R49 ;  /* 0x00000031ff31723e */ /* 0x000fe400000000ff */
[----:B------:R-:W-:Y:S02]  /*5370*/  F2FP.F16.F32.PACK_AB R50, RZ, R50 ;  /* 0x00000032ff32723e */ /* 0x000fe400000000ff */
[----:B------:R-:W-:Y:S02]  /*5380*/  F2FP.F16.F32.PACK_AB R51, RZ, R51 ;  /* 0x00000033ff33723e */ /* 0x000fe400000000ff */
[----:B------:R-:W-:Y:S01]  /*5390*/  F2FP.F16.F32.PACK_AB R52, RZ, R52 ;  /* 0x00000034ff34723e */ /* 0x000fe200000000ff */
[----:B------:R-:W-:Y:S01]  /*53a0*/  @P0 STG.E.U16 desc[UR12][R2.64+0x42], R73 ;  /* 0x0000424902000986 */ /* 0x000fe2000c10150c */
[----:B------:R-:W-:-:S02]  /*53b0*/  ISETP.GT.AND P0, PT, R16, 0x8, P2 ;  /* 0x000000081000780c */ /* 0x000fc40001704270 */
[----:B------:R-:W-:Y:S02]  /*53c0*/  ISETP.GT.AND P2, PT, R15, 0x38, PT ;  /* 0x000000380f00780c */ /* 0x000fe40003f44270 */
[----:B------:R-:W-:Y:S02]  /*53d0*/  F2FP.F16.F32.PACK_AB R53, RZ, R53 ;  /* 0x00000035ff35723e */ /* 0x000fe400000000ff */
[----:B------:R-:W-:-:S07]  /*53e0*/  F2FP.F16.F32.PACK_AB R54, RZ, R54 ;  /* 0x00000036ff36723e */ /* 0x000fce00000000ff */
[----:B------:R-:W-:Y:S01]  /*53f0*/  @P0 STG.E.U16 desc[UR12][R4.64+0x40], R74 ;  /* 0x0000404a04000986 */ /* 0x000fe2000c10150c */
[----:B------:R-:W-:-:S13]  /*5400*/  ISETP.GT.AND P0, PT, R16, 0x8, P1 ;  /* 0x000000081000780c */ /* 0x000fda0000f04270 */
[----:B------:R-:W-:Y:S01]  /*5410*/  @P0 STG.E.U16 desc[UR12][R4.64+0x42], R75 ;  /* 0x0000424b04000986 */ /* 0x000fe2000c10150c */
[----:B------:R-:W-:-:S13]  /*5420*/  ISETP.GT.AND P0, PT, R16, RZ, P5 ;  /* 0x000000ff1000720c */ /* 0x000fda0002f04270 */
[----:B------:R-:W-:Y:S01]  /*5430*/  @P0 STG.E.U16 desc[UR12][R2.64+0x50], R76 ;  /* 0x0000504c02000986 */ /* 0x000fe2000c10150c */
[----:B------:R-:W-:-:S04]  /*5440*/  ISETP.GT.AND P0, PT, R15, 0x29, PT ;  /* 0x000000290f00780c */ /* 0x000fc80003f04270 */
[----:B------:R-:W-:Y:S02]  /*5450*/  ISETP.GT.AND P1, PT, R16, RZ, P0 ;  /* 0x000000ff1000720c */ /* 0x000fe40000724270 */
[----:B------:R-:W-:-:S11]  /*5460*/  P2R R13, PR, RZ, 0x1 ;  /* 0x00000001ff0d7803 */ /* 0x000fd60000000000 */
[----:B------:R-:W-:Y:S01]  /*5470*/  @P1 STG.E.U16 desc[UR12][R2.64+0x52], R77 ;  /* 0x0000524d02001986 */ /* 0x000fe2000c10150c */
[----:B------:R-:W-:-:S13]  /*5480*/  ISETP.GT.AND P1, PT, R16, 0x8, P5 ;  /* 0x000000081000780c */ /* 0x000fda0002f24270 */
[----:B------:R-:W-:Y:S01]  /*5490*/  @P1 STG.E.U16 desc[UR12][R4.64+0x50], R78 ;  /* 0x0000504e04001986 */ /* 0x000fe2000c10150c */
[C---:B------:R-:W-:Y:S02]  /*54a0*/  ISETP.GT.AND P1, PT, R16.reuse, 0x8, P0 ;  /* 0x000000081000780c */ /* 0x040fe40000724270 */
[----:B------:R-:W-:-:S11]  /*54b0*/  ISETP.GT.AND P0, PT, R16, 0x8, P2 ;  /* 0x000000081000780c */ /* 0x000fd60001704270 */
[----:B------:R-:W-:Y:S01]  /*54c0*/  @P1 STG.E.U16 desc[UR12][R4.64+0x52], R79 ;  /* 0x0000524f04001986 */ /* 0x000fe2000c10150c */
[----:B------:R-:W-:-:S13]  /*54d0*/  ISETP.GT.AND P1, PT, R16, RZ, P4 ;  /* 0x000000ff1000720c */ /* 0x000fda0002724270 */
[----:B------:R-:W-:Y:S01]  /*54e0*/  @P1 STG.E.U16 desc[UR12][R2.64+0x60], R80 ;  /* 0x0000605002001986 */ /* 0x000fe2000c10150c */
[----:B------:R-:W-:-:S13]  /*54f0*/  ISETP.GT.AND P1, PT, R16, RZ, P3 ;  /* 0x000000ff1000720c */ /* 0x000fda0001f24270 */
[----:B------:R-:W-:Y:S01]  /*5500*/  @P1 STG.E.U16 desc[UR12][R2.64+0x62], R81 ;  /* 0x0000625102001986 */ /* 0x000fe2000c10150c */
[----:B------:R-:W-:-:S13]  /*5510*/  ISETP.GT.AND P1, PT, R16, 0x8, P4 ;  /* 0x000000081000780c */ /* 0x000fda0002724270 */
[----:B------:R-:W-:Y:S01]  /*5520*/  @P1 STG.E.U16 desc[UR12][R4.64+0x60], R82 ;  /* 0x0000605204001986 */ /* 0x000fe2000c10150c */
[----:B------:R-:W-:-:S13]  /*5530*/  ISETP.GT.AND P1, PT, R16, 0x8, P3 ;  /* 0x000000081000780c */ /* 0x000fda0001f24270 */
[----:B------:R-:W-:Y:S01]  /*5540*/  @P1 STG.E.U16 desc[UR12][R4.64+0x62], R83 ;  /* 0x0000625304001986 */ /* 0x000fe2000c10150c */
[----:B------:R-:W-:-:S05]  /*5550*/  IADD3 R10, P1, R17, R4, RZ ;  /* 0x00000004110a7210 */ /* 0x000fca0007f3e0ff */
[----:B------:R-:W-:Y:S01]  /*5560*/  IMAD.X R11, R9, 0x1, R5, P1 ;  /* 0x00000001090b7824 */ /* 0x000fe200008e0605 */
[----:B------:R-:W-:-:S13]  /*5570*/  ISETP.GT.AND P1, PT, R16, RZ, P2 ;  /* 0x000000ff1000720c */ /* 0x000fda0001724270 */
[----:B------:R-:W-:Y:S01]  /*5580*/  @P1 STG.E.U16 desc[UR12][R2.64+0x70], R84 ;  /* 0x0000705402001986 */ /* 0x000fe2000c10150c */
[----:B------:R-:W-:-:S05]  /*5590*/  IADD3 R8, P1, R17, R2, RZ ;  /* 0x0000000211087210 */ /* 0x000fca0007f3e0ff */
[----:B------:R-:W-:Y:S01]  /*55a0*/  IMAD.X R9, R9, 0x1, R3, P1 ;  /* 0x0000000109097824 */ /* 0x000fe200008e0603 */
[----:B------:R-:W-:-:S04]  /*55b0*/  ISETP.GT.AND P1, PT, R15, 0x39, PT ;  /* 0x000000390f00780c */ /* 0x000fc80003f24270 */
[----:B------:R-:W-:-:S13]  /*55c0*/  ISETP.GT.AND P5, PT, R16, RZ, P1 ;  /* 0x000000ff1000720c */ /* 0x000fda0000fa4270 */
[----:B------:R0:W-:Y:S01]  /*55d0*/  @P5 STG.E.U16 desc[UR12][R2.64+0x72], R85 ;  /* 0x0000725502005986 */ /* 0x0001e2000c10150c */
[----:B------:R-:W-:-:S03]  /*55e0*/  ISETP.GT.AND P5, PT, R15, RZ, PT ;  /* 0x000000ff0f00720c */ /* 0x000fc60003fa4270 */
[----:B------:R-:W-:Y:S01]  /*55f0*/  @P0 STG.E.U16 desc[UR12][R4.64+0x70], R86 ;  /* 0x0000705604000986 */ /* 0x000fe2000c10150c */
[----:B------:R-:W-:-:S13]  /*5600*/  ISETP.GT.AND P0, PT, R16, 0x8, P1 ;  /* 0x000000081000780c */ /* 0x000fda0000f04270 */
[----:B------:R-:W-:Y:S01]  /*5610*/  @P0 STG.E.U16 desc[UR12][R4.64+0x72], R87 ;  /* 0x0000725704000986 */ /* 0x000fe2000c10150c */
[C---:B------:R-:W-:Y:S02]  /*5620*/  ISETP.GT.AND P0, PT, R16.reuse, 0x40, P5 ;  /* 0x000000401000780c */ /* 0x040fe40002f04270 */
[----:B------:R-:W-:-:S11]  /*5630*/  ISETP.GT.AND P5, PT, R16, 0x48, P5 ;  /* 0x000000481000780c */ /* 0x000fd60002fa4270 */
[----:B------:R-:W-:Y:S01]  /*5640*/  @P0 STG.E.U16 desc[UR12][R8.64], R24 ;  /* 0x0000001808000986 */ /* 0x000fe2000c10150c */
[C---:B------:R-:W-:Y:S02]  /*5650*/  ISETP.GT.AND P0, PT, R16.reuse, 0x40, P6 ;  /* 0x000000401000780c */ /* 0x040fe40003704270 */
[----:B------:R-:W-:-:S11]  /*5660*/  ISETP.GT.AND P6, PT, R16, 0x48, P6 ;  /* 0x000000481000780c */ /* 0x000fd600037c4270 */
[----:B0-----:R-:W-:Y:S02]  /*5670*/  @P0 IMAD.MOV.U32 R2, RZ, RZ, R8 ;  /* 0x000000ffff020224 */ /* 0x001fe400078e0008 */
[----:B------:R-:W-:-:S05]  /*5680*/  @P0 IMAD.MOV.U32 R3, RZ, RZ, R9 ;  /* 0x000000ffff030224 */ /* 0x000fca00078e0009 */
[----:B------:R0:W-:Y:S01]  /*5690*/  @P0 STG.E.U16 desc[UR12][R2.64+0x2], R25 ;  /* 0x0000021902000986 */ /* 0x0001e2000c10150c */
[----:B------:R-:W-:-:S03]  /*56a0*/  ISETP.NE.AND P0, PT, R13, RZ, PT ;  /* 0x000000ff0d00720c */ /* 0x000fc60003f05270 */
[----:B------:R-:W-:Y:S01]  /*56b0*/  @P5 STG.E.U16 desc[UR12][R10.64], R26 ;  /* 0x0000001a0a005986 */ /* 0x000fe2000c10150c */
[----:B------:R-:W-:-:S03]  /*56c0*/  ISETP.NE.AND P5, PT, R12, RZ, PT ;  /* 0x000000ff0c00720c */ /* 0x000fc60003fa5270 */
[----:B------:R-:W-:Y:S01]  /*56d0*/  @P6 STG.E.U16 desc[UR12][R10.64+0x2], R27 ;  /* 0x0000021b0a006986 */ /* 0x000fe2000c10150c */
[----:B------:R-:W-:-:S04]  /*56e0*/  ISETP.GT.AND P6, PT, R15, 0x8, PT ;  /* 0x000000080f00780c */ /* 0x000fc80003fc4270 */
[----:B------:R-:W-:-:S13]  /*56f0*/  ISETP.GT.AND P6, PT, R16, 0x40, P6 ;  /* 0x000000401000780c */ /* 0x000fda00037c4270 */
[----:B0-----:R-:W-:Y:S02]  /*5700*/  @P6 IMAD.MOV.U32 R2, RZ, RZ, R8 ;  /* 0x000000ffff026224 */ /* 0x001fe400078e0008 */
[----:B------:R-:W-:-:S05]  /*5710*/  @P6 IMAD.MOV.U32 R3, RZ, RZ, R9 ;  /* 0x000000ffff036224 */ /* 0x000fca00078e0009 */
[----:B------:R0:W-:Y:S01]  /*5720*/  @P6 STG.E.U16 desc[UR12][R2.64+0x10], R28 ;  /* 0x0000101c02006986 */ /* 0x0001e2000c10150c */
[----:B------:R-:W-:-:S04]  /*5730*/  ISETP.GT.AND P6, PT, R15, 0x9, PT ;  /* 0x000000090f00780c */ /* 0x000fc80003fc4270 */
[----:B------:R-:W-:-:S13]  /*5740*/  ISETP.GT.AND P6, PT, R16, 0x40, P6 ;  /* 0x000000401000780c */ /* 0x000fda00037c4270 */
[----:B0-----:R-:W-:Y:S02]  /*5750*/  @P6 IMAD.MOV.U32 R2, RZ, RZ, R8 ;  /* 0x000000ffff026224 */ /* 0x001fe400078e0008 */
[----:B------:R-:W-:-:S05]  /*5760*/  @P6 IMAD.MOV.U32 R3, RZ, RZ, R9 ;  /* 0x000000ffff036224 */ /* 0x000fca00078e0009 */
[----:B------:R0:W-:Y:S01]  /*5770*/  @P6 STG.E.U16 desc[UR12][R2.64+0x12], R29 ;  /* 0x0000121d02006986 */ /* 0x0001e2000c10150c */
[----:B------:R-:W-:-:S04]  /*5780*/  ISETP.GT.AND P6, PT, R15, 0x8, PT ;  /* 0x000000080f00780c */ /* 0x000fc80003fc4270 */
[----:B------:R-:W-:-:S13]  /*5790*/  ISETP.GT.AND P6, PT, R16, 0x48, P6 ;  /* 0x000000481000780c */ /* 0x000fda00037c4270 */
        /* <DEDUP_REMOVED lines=66> */
[C---:B------:R-:W-:Y:S02]  /*5bc0*/  ISETP.GT.AND P6, PT, R16.reuse, 0x40, P5 ;  /* 0x000000401000780c */ /* 0x040fe40002fc4270 */
[----:B------:R-:W-:-:S11]  /*5bd0*/  ISETP.GT.AND P5, PT, R16, 0x48, P5 ;  /* 0x000000481000780c */ /* 0x000fd60002fa4270 */
        /* <DEDUP_REMOVED lines=9> */
[----:B------:R-:W-:Y:S01]  /*5c70*/  ISETP.GT.AND P4, PT, R16, 0x48, P4 ;  /* 0x000000481000780c */ /* 0x000fe20002784270 */
        /* <DEDUP_REMOVED lines=17> */
[----:B------:R0:W-:Y:S02]  /*5d90*/  @P0 STG.E.U16 desc[UR12][R2.64+0x62], R49 ;  /* 0x0000623102000986 */ /* 0x0001e4000c10150c */
        /* <DEDUP_REMOVED lines=8> */
[----:B------:R0:W-:Y:S04]  /*5e20*/  @P6 STG.E.U16 desc[UR12][R2.64+0x70], R52 ;  /* 0x0000703402006986 */ /* 0x0001e8000c10150c */
[----:B------:R1:W-:Y:S01]  /*5e30*/  @P5 STG.E.U16 desc[UR12][R8.64+0x72], R53 ;  /* 0x0000723508005986 */ /* 0x0003e2000c10150c */
[----:B0-----:R-:W-:Y:S02]  /*5e40*/  @P2 IMAD.MOV.U32 R2, RZ, RZ, R6 ;  /* 0x000000ffff022224 */ /* 0x001fe400078e0006 */
[----:B------:R-:W-:-:S05]  /*5e50*/  @P2 IMAD.MOV.U32 R3, RZ, RZ, R7 ;  /* 0x000000ffff032224 */ /* 0x000fca00078e0007 */
[----:B------:R1:W-:Y:S01]  /*5e60*/  @P2 STG.E.U16 desc[UR12][R2.64+0x70], R54 ;  /* 0x0000703602002986 */ /* 0x0003e2000c10150c */
[----:B------:R-:W-:Y:S05]  /*5e70*/  @!P1 EXIT ;  /* 0x000000000000994d */ /* 0x000fea0003800000 */
[----:B------:R-:W-:-:S05]  /*5e80*/  F2FP.F16.F32.PACK_AB R0, RZ, R0 ;  /* 0x00000000ff00723e */ /* 0x000fca00000000ff */
[----:B------:R-:W-:Y:S01]  /*5e90*/  STG.E.U16 desc[UR12][R6.64+0x72], R0 ;  /* 0x0000720006007986 */ /* 0x000fe2000c10150c */
[----:B------:R-:W-:Y:S05]  /*5ea0*/  EXIT ;  /* 0x000000000000794d */ /* 0x000fea0003800000 */
.L_x_10:
[----:B------:R-:W-:-:S13]  /*5eb0*/  ISETP.NE.AND P0, PT, R6, RZ, PT ;  /* 0x000000ff0600720c */ /* 0x000fda0003f05270 */
[----:B------:R-:W-:Y:S05]  /*5ec0*/  @P0 EXIT ;  /* 0x000000000000094d */ /* 0x000fea0003800000 */
[----:B------:R-:W-:-:S13]  /*5ed0*/  ELECT P0, URZ, PT ;  /* 0x00000000003f782f */ /* 0x000fda0003800000 */
[----:B------:R-:W-:Y:S05]  /*5ee0*/  @!P0 BRA `(.L_x_145) ;  /* 0x00000008000c8947 */ /* 0x000fea0003800000 */
[----:B------:R-:W-:Y:S02]  /*5ef0*/  ISETP.GE.AND P0, PT, R3, 0x1, PT ;  /* 0x000000010300780c */ /* 0x000fe40003f06270 */
[----:B0-2---:R-:W-:-:S04]  /*5f00*/  SHF.R.S32.HI R5, RZ, 0x1f, R8 ;  /* 0x0000001fff057819 */ /* 0x005fc80000011408 */
[----:B------:R-:W-:-:S07]  /*5f10*/  LEA.HI R5, R5, R8, RZ, 0x7 ;  /* 0x0000000805057211 */ /* 0x000fce00078f38ff */
[----:B------:R-:W-:Y:S05]  /*5f20*/  @!P0 BRA `(.L_x_145) ;  /* 0x0000000400fc8947 */ /* 0x000fea0003800000 */
[----:B-----5:R-:W0:Y:S01]  /*5f30*/  S2R R0, SR_CTAID.X ;  /* 0x0000000000007919 */ /* 0x020e220000002500 */
[----:B------:R-:W-:Y:S01]  /*5f40*/  LOP3.LUT R5, R5, 0xffffff80, RZ, 0xc0, !PT ;  /* 0xffffff8005057812 */ /* 0x000fe200078ec0ff */
[----:B------:R-:W-:Y:S01]  /*5f50*/  ULDC UR4, c[0x0][0x384] ;  /* 0x0000e10000047ab9 */ /* 0x000fe20000000800 */
[C---:B------:R-:W-:Y:S01]  /*5f60*/  LOP3.LUT P0, RZ, R8.reuse, 0x1f, RZ, 0xc0, !PT ;  /* 0x0000001f08ff7812 */ /* 0x040fe2000780c0ff */
[----:B------:R-:W1:Y:S01]  /*5f70*/  S2R R10, SR_CTAID.Y ;  /* 0x00000000000a7919 */ /* 0x000e620000002600 */
[----:B------:R-:W-:Y:S01]  /*5f80*/  ULDC UR5, c[0x0][0x388] ;  /* 0x0000e20000057ab9 */ /* 0x000fe20000000800 */
[----:B------:R-:W-:Y:S01]  /*5f90*/  IMAD.IADD R5, R8, 0x1, -R5 ;  /* 0x0000000108057824 */ /* 0x000fe200078e0a05 */
[----:B------:R-:W-:Y:S01]  /*5fa0*/  LOP3.LUT R20, R2, 0x2, RZ, 0xfc, !PT ;  /* 0x0000000202147812 */ /* 0x000fe200078efcff */
[----:B------:R-:W-:Y:S01]  /*5fb0*/  VIADD R21, R3, 0x1 ;  /* 0x0000000103157836 */ /* 0x000fe20000000000 */
[----:B------:R-:W-:Y:S01]  /*5fc0*/  CS2R R6, SRZ ;  /* 0x0000000000067805 */ /* 0x000fe2000001ff00 */
[----:B------:R-:W-:Y:S01]  /*5fd0*/  IMAD.MOV.U32 R4, RZ, RZ, RZ ;  /* 0x000000ffff047224 */ /* 0x000fe200078e00ff */
[----:B------:R-:W-:-:S02]  /*5fe0*/  ISETP.NE.AND P1, PT, R5, RZ, PT ;  /* 0x000000ff0500720c */ /* 0x000fc40003f25270 */
[----:B------:R-:W-:Y:S02]  /*5ff0*/  CS2R R8, SRZ ;  /* 0x0000000000087805 */ /* 0x000fe4000001ff00 */
[----:B------:R-:W-:Y:S01]  /*6000*/  ISETP.NE.OR P0, PT, R5, RZ, !P0 ;  /* 0x000000ff0500720c */ /* 0x000fe20004705670 */
[----:B------:R-:W-:Y:S02]  /*6010*/  IMAD.MOV.U32 R5, RZ, RZ, 0x1 ;  /* 0x00000001ff057424 */ /* 0x000fe400078e00ff */
[----:B0-----:R-:W-:-:S04]  /*6020*/  IMAD.SHL.U32 R16, R0, 0x80, RZ ;  /* 0x0000008000107824 */ /* 0x001fc800078e00ff */
[----:B------:R-:W-:-:S04]  /*6030*/  IMAD.HI.U32 R0, R16, UR4, RZ ;  /* 0x0000000410007c27 */ /* 0x000fc8000f8e00ff */
[----:B-1----:R-:W-:Y:S01]  /*6040*/  IMAD.SHL.U32 R18, R10, 0x40, RZ ;  /* 0x000000400a127824 */ /* 0x002fe200078e00ff */
[----:B------:R-:W-:-:S07]  /*6050*/  SHF.R.U32.HI R0, RZ, UR5, R0 ;  /* 0x00000005ff007c19 */ /* 0x000fce0008011600 */
.L_x_149:
[----:B------:R-:W0:Y:S01]  /*6060*/  S2R R11, SR_CgaCtaId ;  /* 0x00000000000b7919 */ /* 0x000e220000008800 */
[----:B------:R-:W-:-:S04]  /*6070*/  MOV R10, 0x400 ;  /* 0x00000400000a7802 */ /* 0x000fc80000000f00 */
[----:B0-----:R-:W-:Y:S02]  /*6080*/  LEA R19, R11, R10, 0x18 ;  /* 0x0000000a0b137211 */ /* 0x001fe400078ec0ff */
[----:B------:R-:W-:-:S03]  /*6090*/  SHF.L.U32 R10, R5, 0x1f, RZ ;  /* 0x0000001f050a7819 */ /* 0x000fc600000006ff */
[----:B------:R-:W-:-:S07]  /*60a0*/  IMAD R17, R4, 0x8, R19 ;  /* 0x0000000804117824 */ /* 0x000fce00078e0213 */
.L_x_146:
[----:B0-----:R0:W1:Y:S02]  /*60b0*/  SYNCS.PHASECHK.TRANS64.TRYWAIT P2, [R17+URZ+0x36090], R10 ;  /* 0x0360900a110075a7 */ /* 0x001064000804017f */
[----:B-1----:R-:W-:Y:S05]  /*60c0*/  @!P2 NANOSLEEP.SYNCS 0x989680 ;  /* 0x009896800000a95d */ /* 0x002fea0003900000 */
[----:B------:R-:W1:Y:S02]  /*60d0*/  @!P2 SYNCS.PHASECHK.TRANS64 P2, [R17+URZ+0x36090], R10 ;  /* 0x0360900a1100a5a7 */ /* 0x000e64000804007f */
[----:B-1----:R-:W-:Y:S05]  /*60e0*/  @!P2 BRA `(.L_x_146) ;  /* 0xfffffffc00f0a947 */ /* 0x002fea000383ffff */
[----:B0-----:R-:W0:Y:S02]  /*60f0*/  @!P1 LDC R10, c[0x0][0x580] ;  /* 0x00016000ff0a9b82 */ /* 0x001e240000000800 */
[----:B0-----:R0:W-:Y:S02]  /*6100*/  @!P1 SYNCS.ARRIVE.TRANS64 RZ, [R17+URZ+0x36000], R10 ;  /* 0x0360000a11ff99a7 */ /* 0x0011e4000800003f */
[----:B0-----:R-:W-:-:S04]  /*6110*/  PRMT R10, R20, 0x9910, RZ ;  /* 0x00009910140a7816 */ /* 0x001fc800000000ff */
[----:B------:R-:W-:-:S13]  /*6120*/  ISETP.NE.AND P2, PT, R10, 0x2, PT ;  /* 0x000000020a00780c */ /* 0x000fda0003f45270 */
[----:B------:R-:W-:Y:S05]  /*6130*/  @P2 BRA `(.L_x_147) ;  /* 0x0000000000042947 */ /* 0x000fea0003800000 */
[----:B------:R-:W-:Y:S01]  /*6140*/  BPT.TRAP 0x1 ;  /* 0x000000040000795c */ /* 0x000fe20000300000 */
.L_x_147:
[----:B------:R-:W-:Y:S05]  /*6150*/  @P0 BRA `(.L_x_148) ;  /* 0x0000000000040947 */ /* 0x000fea0003800000 */
[----:B------:R-:W-:Y:S01]  /*6160*/  BPT.TRAP 0x1 ;  /* 0x000000040000795c */ /* 0x000fe20000300000 */
.L_x_148:
[----:B------:R-:W0:Y:S01]  /*6170*/  LDC R13, c[0x0][0x380] ;  /* 0x0000e000ff0d7b82 */ /* 0x000e220000000800 */
[----:B------:R-:W-:Y:S01]  /*6180*/  R2UR UR4, R0 ;  /* 0x00000000000472ca */ /* 0x000fe200000e0000 */
[----:B------:R-:W-:Y:S01]  /*6190*/  ULDC UR14, c[0x0][0x38c] ;  /* 0x0000e300000e7ab9 */ /* 0x000fe20000000800 */
[----:B------:R-:W-:Y:S01]  /*61a0*/  R2UR UR13, R16 ;  /* 0x00000000100d72ca */ /* 0x000fe200000e0000 */
[----:B------:R-:W-:Y:S01]  /*61b0*/  UISETP.NE.AND UP0, UPT, UR14, 0x1, UPT ;  /* 0x000000010e00788c */ /* 0x000fe2000bf05270 */
[C---:B------:R-:W-:Y:S01]  /*61c0*/  R2UR UR18, R8.reuse ;  /* 0x00000000081272ca */ /* 0x040fe200000e0000 */
[----:B------:R-:W-:Y:S01]  /*61d0*/  VIADD R8, R8, 0x1 ;  /* 0x0000000108087836 */ /* 0x000fe20000000000 */
[----:B------:R-:W-:Y:S01]  /*61e0*/  ULDC UR24, c[0x0][0x398] ;  /* 0x0000e60000187ab9 */ /* 0x000fe20000000800 */
[----:B------:R-:W1:Y:S01]  /*61f0*/  LDC.64 R10, c[0x0][0x3f8] ;  /* 0x0000fe00ff0a7b82 */ /* 0x000e620000000a00 */
[----:B------:R-:W-:Y:S01]  /*6200*/  R2UR UR16, R4 ;  /* 0x00000000041072ca */ /* 0x000fe200000e0000 */
[----:B------:R-:W-:Y:S01]  /*6210*/  ULDC UR12, c[0x0][0x3ec] ;  /* 0x0000fb00000c7ab9 */ /* 0x000fe20000000800 */
[----:B------:R-:W-:Y:S01]  /*6220*/  R2UR UR17, R17 ;  /* 0x00000000111172ca */ /* 0x000fe200000e0000 */
[----:B------:R-:W-:Y:S01]  /*6230*/  VIADD R21, R21, 0xffffffff ;  /* 0xffffffff15157836 */ /* 0x000fe20000000000 */
[----:B------:R-:W-:Y:S01]  /*6240*/  ULDC.64 UR28, c[0x0][0x198] ;  /* 0x00006600001c7ab9 */ /* 0x000fe20000000a00 */
[----:B------:R-:W-:Y:S01]  /*6250*/  ULDC.64 UR20, c[0x0][0x3f0] ;  /* 0x0000fc0000147ab9 */ /* 0x000fe20000000a00 */
[----:B------:R-:W-:Y:S01]  /*6260*/  @UP0 ULDC.64 UR8, c[0x0][0x390] ;  /* 0x0000e40000080ab9 */ /* 0x000fe20000000a00 */
[----:B---34-:R-:W1:Y:S01]  /*6270*/  LDC.64 R14, c[0x0][0x3d0] ;  /* 0x0000f400ff0e7b82 */ /* 0x018e620000000a00 */
[----:B------:R-:W-:Y:S01]  /*6280*/  ISETP.GT.AND P6, PT, R21, 0x1, PT ;  /* 0x000000011500780c */ /* 0x000fe20003fc4270 */
[----:B------:R-:W-:Y:S01]  /*6290*/  USHF.L.U32 UR18, UR18, 0x5, URZ ;  /* 0x0000000512127899 */ /* 0x000fe2000800063f */
[----:B------:R-:W-:Y:S01]  /*62a0*/  UMOV UR26, 0x0 ;  /* 0x00000000001a7882 */ /* 0x000fe20000000000 */
[----:B------:R-:W-:-:S04]  /*62b0*/  UMOV UR27, 0x10000000 ;  /* 0x10000000001b7882 */ /* 0x000fc80000000000 */
[----:B------:R-:W2:Y:S01]  /*62c0*/  LDC R12, c[0x0][0x400] ;  /* 0x00010000ff0c7b82 */ /* 0x000ea20000000800 */
[----:B0-----:R-:W-:Y:S01]  /*62d0*/  ISETP.NE.AND P2, PT, R13, 0x1, PT ;  /* 0x000000010d00780c */ /* 0x001fe20003f45270 */
[----:B------:R-:W-:-:S12]  /*62e0*/  UIADD3 UR17, UR17, 0x36000, URZ ;  /* 0x0003600011117890 */ /* 0x000fd8000fffe03f */
[----:B------:R-:W-:Y:S01]  /*62f0*/  @P2 IMAD.U32 R22, RZ, RZ, UR4 ;  /* 0x00000004ff162e24 */ /* 0x000fe2000f8e00ff */
[----:B------:R-:W-:Y:S01]  /*6300*/  ULDC.64 UR4, c[0x0][0x3c8] ;  /* 0x0000f20000047ab9 */ /* 0x000fe20000000a00 */
[----:B-1----:R-:W-:Y:S02]  /*6310*/  IMAD R11, R7, R14, R11 ;  /* 0x0000000e070b7224 */ /* 0x002fe400078e020b */
[----:B------:R-:W-:Y:S01]  /*6320*/  IMAD R10, R9, UR5, R10 ;  /* 0x00000005090a7c24 */ /* 0x000fe2000f8e020a */
[----:B------:R-:W-:Y:S02]  /*6330*/  @P2 R2UR UR13, R22 ;  /* 0x00000000160d22ca */ /* 0x000fe400000e0000 */
[----:B------:R-:W-:Y:S01]  /*6340*/  ISETP.NE.AND P2, PT, R8, UR15, PT ;  /* 0x0000000f08007c0c */ /* 0x000fe2000bf45270 */
[----:B------:R-:W-:Y:S02]  /*6350*/  IMAD.U32 R11, R11, 0x20, R10 ;  /* 0x000000200b0b7824 */ /* 0x000fe400078e000a */
[----:B--2---:R-:W-:Y:S01]  /*6360*/  IMAD R12, R6, R15, R12 ;  /* 0x0000000f060c7224 */ /* 0x004fe200078e020c */
[----:B------:R-:W-:Y:S01]  /*6370*/  SEL R8, R8, RZ, P2 ;  /* 0x000000ff08087207 */ /* 0x000fe20001000000 */
[----:B------:R-:W0:Y:S02]  /*6380*/  LDC.64 R14, c[0x0][0x3e0] ;  /* 0x0000f800ff0e7b82 */ /* 0x000e240000000a00 */
[----:B------:R-:W-:-:S04]  /*6390*/  IMAD.U32 R11, R12, 0x400, R11 ;  /* 0x000004000c0b7824 */ /* 0x000fc800078e000b */
[----:B------:R-:W-:Y:S01]  /*63a0*/  UIMAD.WIDE.U32 UR6, UR13, UR8, URZ ;  /* 0x000000080d0672a5 */ /* 0x000fe2000f8e003f */
[----:B------:R-:W-:Y:S01]  /*63b0*/  R2UR UR25, R11 ;  /* 0x000000000b1972ca */ /* 0x000fe200000e0000 */
[----:B------:R-:W-:Y:S01]  /*63c0*/  UIADD3 UR6, -UR13, URZ, URZ ;  /* 0x0000003f0d067290 */ /* 0x000fe2000fffe13f */
[----:B------:R-:W-:Y:S01]  /*63d0*/  VIADD R11, R6, 0x1 ;  /* 0x00000001060b7836 */ /* 0x000fe20000000000 */
[----:B------:R-:W-:Y:S01]  /*63e0*/  UMOV UR5, UR13 ;  /* 0x0000000d00057c82 */ /* 0x000fe20008000000 */
[----:B------:R-:W-:Y:S02]  /*63f0*/  @UP0 USHF.R.U32.HI UR5, URZ, UR9, UR7 ;  /* 0x000000093f050299 */ /* 0x000fe40008011607 */
[----:B------:R-:W-:Y:S01]  /*6400*/  UISETP.NE.AND UP0, UPT, UR24, 0x1, UPT ;  /* 0x000000011800788c */ /* 0x000fe2000bf05270 */
[----:B------:R-:W-:Y:S01]  /*6410*/  IMAD R10, R13, UR6, R16 ;  /* 0x000000060d0a7c24 */ /* 0x000fe2000f8e0210 */
[----:B------:R-:W-:Y:S01]  /*6420*/  R2UR UR7, R19 ;  /* 0x00000000130772ca */ /* 0x000fe200000e0000 */
[----:B------:R-:W-:Y:S01]  /*6430*/  VIADD R13, R9, 0x1 ;  /* 0x00000001090d7836 */ /* 0x000fe20000000000 */
[----:B------:R-:W-:Y:S01]  /*6440*/  ULDC.64 UR8, c[0x0][0x3c0] ;  /* 0x0000f00000087ab9 */ /* 0x000fe20000000a00 */
[----:B------:R-:W-:Y:S01]  /*6450*/  @P2 IMAD.MOV R13, RZ, RZ, R9 ;  /* 0x000000ffff0d2224 */ /* 0x000fe200078e0209 */
[----:B------:R-:W-:Y:S01]  /*6460*/  R2UR UR19, R10 ;  /* 0x000000000a1372ca */ /* 0x000fe200000e0000 */
[C---:B------:R-:W-:Y:S01]  /*6470*/  IMAD R19, R4.reuse, 0x1000, R19 ;  /* 0x0000100004137824 */ /* 0x040fe200078e0213 */
[----:B------:R-:W-:Y:S01]  /*6480*/  UMOV UR22, UR5 ;  /* 0x0000000500167c82 */ /* 0x000fe20008000000 */
[----:B------:R-:W-:Y:S01]  /*6490*/  VIADD R10, R7, 0x1 ;  /* 0x00000001070a7836 */ /* 0x000fe20000000000 */
[----:B------:R-:W-:Y:S01]  /*64a0*/  UIADD3 UR6, UP1, UR28, 0xf0, URZ ;  /* 0x000000f01c067890 */ /* 0x000fe2000ff3e03f */
[----:B0-----:R-:W-:Y:S01]  /*64b0*/  ISETP.NE.AND P3, PT, R13, R14, PT ;  /* 0x0000000e0d00720c */ /* 0x001fe20003f65270 */
[----:B------:R-:W-:Y:S01]  /*64c0*/  @UP0 ULDC UR10, c[0x0][0x39c] ;  /* 0x0000e700000a0ab9 */ /* 0x000fe20000000800 */
[----:B------:R-:W-:Y:S01]  /*64d0*/  @UP0 ULDC UR30, c[0x0][0x3a0] ;  /* 0x0000e800001e0ab9 */ /* 0x000fe20000000800 */
[----:B------:R-:W-:Y:S01]  /*64e0*/  UIMAD.WIDE.U32 UR10, UR5, UR10, URZ ;  /* 0x0000000a050a72a5 */ /* 0x000fe2000f8e003f */
[----:B------:R-:W-:Y:S01]  /*64f0*/  R2UR UR23, R19 ;  /* 0x00000000131772ca */ /* 0x000fe200000e0000 */
[----:B------:R-:W-:Y:S01]  /*6500*/  ULEA UR16, UR16, UR7, 0xd ;  /* 0x0000000710107291 */ /* 0x000fe2000f8e683f */
[----:B------:R-:W-:Y:S01]  /*6510*/  VIADD R4, R4, 0x1 ;  /* 0x0000000104047836 */ /* 0x000fe20000000000 */
[----:B------:R-:W-:-:S02]  /*6520*/  @UP0 USHF.R.U32.HI UR22, URZ, UR30, UR11 ;  /* 0x0000001e3f160299 */ /* 0x000fc4000801160b */
[----:B------:R-:W-:Y:S01]  /*6530*/  UIMAD UR19, UR19, UR8, UR12 ;  /* 0x00000008131372a4 */ /* 0x000fe2000f8e020c */
[----:B------:R-:W-:Y:S01]  /*6540*/  R2UR UR12, R9 ;  /* 0x00000000090c72ca */ /* 0x000fe200000e0000 */
[----:B------:R-:W-:Y:S01]  /*6550*/  UIADD3 UR7, -UR5, URZ, URZ ;  /* 0x0000003f05077290 */ /* 0x000fe2000fffe13f */
[----:B------:R-:W-:Y:S01]  /*6560*/  R2UR UR10, R18 ;  /* 0x00000000120a72ca */ /* 0x000fe200000e0000 */
[----:B------:R-:W-:Y:S01]  /*6570*/  UIADD3 UR8, -UR22, URZ, URZ ;  /* 0x0000003f16087290 */ /* 0x000fe2000fffe13f */
[----:B------:R-:W-:Y:S01]  /*6580*/  @P3 IMAD.MOV R10, RZ, RZ, R7 ;  /* 0x000000ffff0a3224 */ /* 0x000fe200078e0207 */
[----:B------:R-:W-:Y:S01]  /*6590*/  UIMAD UR7, UR14, UR7, UR13 ;  /* 0x000000070e0772a4 */ /* 0x000fe2000f8e020d */
[----:B------:R-:W-:Y:S01]  /*65a0*/  R2UR UR13, R7 ;  /* 0x00000000070d72ca */ /* 0x000fe200000e0000 */
[----:B------:R-:W-:Y:S01]  /*65b0*/  UIMAD UR5, UR24, UR8, UR5 ;  /* 0x00000008180572a4 */ /* 0x000fe2000f8e0205 */
[----:B------:R-:W-:Y:S01]  /*65c0*/  R2UR UR14, R6 ;  /* 0x00000000060e72ca */ /* 0x000fe200000e0000 */
[----:B------:R-:W-:Y:S01]  /*65d0*/  UIADD3 UR28, UP2, UR28, 0x270, URZ ;  /* 0x000002701c1c7890 */ /* 0x000fe2000ff5e03f */
[----:B------:R-:W-:Y:S01]  /*65e0*/  ISETP.NE.AND P4, PT, R10, R15, PT ;  /* 0x0000000f0a00720c */ /* 0x000fe20003f85270 */
[----:B------:R-:W-:Y:S01]  /*65f0*/  UIMAD UR20, UR7, UR9, UR20 ;  /* 0x00000009071472a4 */ /* 0x000fe2000f8e0214 */
[C---:B------:R-:W-:Y:S01]  /*6600*/  ISETP.NE.AND P5, PT, R4.reuse, 0x12, PT ;  /* 0x000000120400780c */ /* 0x040fe20003fa5270 */
[----:B------:R-:W-:Y:S01]  /*6610*/  UIMAD UR21, UR5, UR4, UR21 ;  /* 0x00000004051572a4 */ /* 0x000fe2000f8e0215 */
[----:B------:R-:W-:Y:S01]  /*6620*/  SEL R9, R13, RZ, P3 ;  /* 0x000000ff0d097207 */ /* 0x000fe20001800000 */
[----:B------:R-:W-:Y:S01]  /*6630*/  UIADD3.X UR7, URZ, UR29, URZ, UP1, !UPT ;  /* 0x0000001d3f077290 */ /* 0x000fe20008ffe43f */
[----:B------:R-:W-:Y:S01]  /*6640*/  SEL R12, RZ, 0x1, P5 ;  /* 0x00000001ff0c7807 */ /* 0x000fe20002800000 */
[----:B------:R-:W-:Y:S01]  /*6650*/  UPRMT UR4, UR25, 0x5410, URZ ;  /* 0x0000541019047896 */ /* 0x000fe2000800003f */
[----:B------:R-:W-:Y:S01]  /*6660*/  SEL R4, R4, RZ, P5 ;  /* 0x000000ff04047207 */ /* 0x000fe20002800000 */
[----:B------:R-:W-:Y:S01]  /*6670*/  UIADD3 UR8, UR23, 0x24000, URZ ;  /* 0x0002400017087890 */ /* 0x000fe2000fffe03f */
[----:B------:R-:W-:Y:S01]  /*6680*/  LOP3.LUT R5, R5, R12, RZ, 0x3c, !PT ;  /* 0x0000000c05057212 */ /* 0x000fe200078e3cff */
[----:B------:R-:W-:Y:S01]  /*6690*/  UIADD3.X UR29, URZ, UR29, URZ, UP2, !UPT ;  /* 0x0000001d3f1d7290 */ /* 0x000fe200097fe43f */
[----:B------:R-:W-:Y:S01]  /*66a0*/  SEL R7, R10, RZ, P4 ;  /* 0x000000ff0a077207 */ /* 0x000fe20002000000 */
[----:B------:R-:W-:Y:S01]  /*66b0*/  UMOV UR9, UR17 ;  /* 0x0000001100097c82 */ /* 0x000fe20008000000 */
[----:B------:R-:W-:Y:S01]  /*66c0*/  UMOV UR11, UR18 ;  /* 0x00000012000b7c82 */ /* 0x000fe20008000000 */
[----:B------:R-:W-:Y:S01]  /*66d0*/  @P4 IMAD.MOV R11, RZ, RZ, R6 ;  /* 0x000000ffff0b4224 */ /* 0x000fe200078e0206 */
[----:B------:R1:W-:Y:S03]  /*66e0*/  UTMALDG.5D.IM2COL [UR16], [UR6], UR4 ;  /* 0x00000010060073b4 */ /* 0x0003e60008060004 */
[----:B------:R-:W-:Y:S01]  /*66f0*/  IMAD.MOV.U32 R6, RZ, RZ, R11 ;  /* 0x000000ffff067224 */ /* 0x000fe200078e000b */
[----:B------:R1:W-:Y:S02]  /*6700*/  UTMALDG.5D [UR8], [UR28], desc[UR26] ;  /* 0x00001a081c0075b4 */ /* 0x0003e40008021000 */
[----:B-1----:R-:W-:Y:S05]  /*6710*/  @P6 BRA `(.L_x_149) ;  /* 0xfffffff800506947 */ /* 0x002fea000383ffff */
.L_x_145:
[----:B------:R-:W-:Y:S01]  /*6720*/  ISETP.GE.U32.AND P2, PT, R3, 0x12, PT ;  /* 0x000000120300780c */ /* 0x000fe20003f46070 */
[----:B------:R-:W-:Y:S05]  /*6730*/  WARPSYNC.ALL ;  /* 0x0000000000007948 */ /* 0x000fea0003800000 */
[----:B------:R-:W-:-:S07]  /*6740*/  ELECT P1, URZ, PT ;  /* 0x00000000003f782f */ /* 0x000fce0003820000 */
[----:B0-2---:R-:W-:-:S05]  /*6750*/  @P2 IMAD.WIDE.U32 R4, R3, 0x38e38e39, RZ ;  /* 0x38e38e3903042825 */ /* 0x005fca00078e00ff */
[----:B-----5:R-:W-:-:S04]  /*6760*/  @P2 SHF.R.U32.HI R0, RZ, 0x2, R5 ;  /* 0x00000002ff002819 */ /* 0x020fc80000011605 */
[----:B------:R-:W-:-:S04]  /*6770*/  @P2 LOP3.LUT R0, R0, 0x1, RZ, 0xc0, !PT ;  /* 0x0000000100002812 */ /* 0x000fc800078ec0ff */
[----:B------:R-:W-:Y:S01]  /*6780*/  @P2 ISETP.NE.U32.AND P0, PT, R0, 0x1, PT ;  /* 0x000000010000280c */ /* 0x000fe20003f05070 */
[----:B------:R-:W-:-:S12]  /*6790*/  @!P1 EXIT ;  /* 0x000000000000994d */ /* 0x000fd80003800000 */
[----:B------:R-:W-:Y:S02]  /*67a0*/  LOP3.LUT R2, R2, 0x2, RZ, 0xfc, !PT ;  /* 0x0000000202027812 */ /* 0x000fe400078efcff */
[----:B------:R-:W-:Y:S02]  /*67b0*/  @P2 ISETP.NE.U32.AND.EX P0, PT, RZ, RZ, PT, P0 ;  /* 0x000000ffff00220c */ /* 0x000fe40003f05100 */
[----:B------:R-:W-:Y:S01]  /*67c0*/  ISETP.NE.AND P1, PT, R2, 0x3, PT ;  /* 0x000000030200780c */ /* 0x000fe20003f25270 */
[----:B------:R-:W-:Y:S01]  /*67d0*/  IMAD.MOV.U32 R2, RZ, RZ, 0x1 ;  /* 0x00000001ff027424 */ /* 0x000fe200078e00ff */
[----:B------:R-:W-:-:S11]  /*67e0*/  @P2 SEL R2, RZ, 0x1, !P0 ;  /* 0x00000001ff022807 */ /* 0x000fd60004000000 */
[----:B------:R-:W-:Y:S05]  /*67f0*/  @!P1 BRA `(.L_x_150) ;  /* 0x0000000000049947 */ /* 0x000fea0003800000 */
[----:B------:R-:W-:Y:S01]  /*6800*/  BPT.TRAP 0x1 ;  /* 0x000000040000795c */ /* 0x000fe20000300000 */
.L_x_150:
[----:B------:R-:W0:Y:S01]  /*6810*/  S2R R7, SR_CgaCtaId ;  /* 0x0000000000077919 */ /* 0x000e220000008800 */
[----:B------:R-:W-:Y:S01]  /*6820*/  IMAD.WIDE.U32 R4, R3, 0x38e38e39, RZ ;  /* 0x38e38e3903047825 */ /* 0x000fe200078e00ff */
[----:B------:R-:W-:-:S04]  /*6830*/  MOV R0, 0x400 ;  /* 0x0000040000007802 */ /* 0x000fc80000000f00 */
[----:B------:R-:W-:Y:S02]  /*6840*/  SHF.R.U32.HI R4, RZ, 0x2, R5 ;  /* 0x00000002ff047819 */ /* 0x000fe40000011605 */
[----:B------:R-:W-:-:S03]  /*6850*/  SHF.L.U32 R5, R2, 0x1f, RZ ;  /* 0x0000001f02057819 */ /* 0x000fc600000006ff */
[----:B------:R-:W-:Y:S01]  /*6860*/  IMAD R3, R4, -0x12, R3 ;  /* 0xffffffee04037824 */ /* 0x000fe200078e0203 */
[----:B0-----:R-:W-:-:S05]  /*6870*/  LEA R0, R7, R0, 0x18 ;  /* 0x0000000007007211 */ /* 0x001fca00078ec0ff */
[----:B------:R-:W-:-:S04]  /*6880*/  VIADD R0, R0, 0x36090 ;  /* 0x0003609000007836 */ /* 0x000fc80000000000 */
[----:B------:R-:W-:-:S07]  /*6890*/  IMAD R4, R3, 0x8, R0 ;  /* 0x0000000803047824 */ /* 0x000fce00078e0200 */
.L_x_151:
[----:B0-----:R0:W1:Y:S02]  /*68a0*/  SYNCS.PHASECHK.TRANS64.TRYWAIT P0, [R4+URZ], R5 ;  /* 0x00000005040075a7 */ /* 0x001064000800017f */
[----:B-1----:R-:W-:Y:S05]  /*68b0*/  @!P0 NANOSLEEP.SYNCS 0x989680 ;  /* 0x009896800000895d */ /* 0x002fea0003900000 */
[----:B------:R-:W1:Y:S02]  /*68c0*/  @!P0 SYNCS.PHASECHK.TRANS64 P0, [R4+URZ], R5 ;  /* 0x00000005040085a7 */ /* 0x000e64000800007f */
[----:B-1----:R-:W-:Y:S05]  /*68d0*/  @!P0 BRA `(.L_x_151) ;  /* 0xfffffffc00f08947 */ /* 0x002fea000383ffff */
[----:B------:R-:W-:-:S05]  /*68e0*/  VIADD R3, R3, 0x1 ;  /* 0x0000000103037836 */ /* 0x000fca0000000000 */
[----:B------:R-:W-:-:S04]  /*68f0*/  ISETP.NE.AND P0, PT, R3, 0x12, PT ;  /* 0x000000120300780c */ /* 0x000fc80003f05270 */
[----:B0-----:R-:W-:Y:S02]  /*6900*/  SEL R5, RZ, 0x1, P0 ;  /* 0x00000001ff057807 */ /* 0x001fe40000000000 */
[----:B------:R-:W-:Y:S02]  /*6910*/  SEL R3, R3, RZ, P0 ;  /* 0x000000ff03037207 */ /* 0x000fe40000000000 */
[----:B------:R-:W-:-:S03]  /*6920*/  LOP3.LUT R7, R2, R5, RZ, 0x3c, !PT ;  /* 0x0000000502077212 */ /* 0x000fc600078e3cff */
[----:B------:R-:W-:Y:S01]  /*6930*/  IMAD R2, R3, 0x8, R0 ;  /* 0x0000000803027824 */ /* 0x000fe200078e0200 */
[----:B------:R-:W-:-:S07]  /*6940*/  SHF.L.U32 R5, R7, 0x1f, RZ ;  /* 0x0000001f07057819 */ /* 0x000fce00000006ff */
.L_x_152:
        /* <DEDUP_REMOVED lines=11> */
.L_x_153:
        /* <DEDUP_REMOVED lines=11> */
.L_x_154:
        /* <DEDUP_REMOVED lines=11> */
.L_x_155:
        /* <DEDUP_REMOVED lines=11> */
.L_x_156:
        /* <DEDUP_REMOVED lines=11> */
.L_x_157:
        /* <DEDUP_REMOVED lines=11> */
.L_x_158:
        /* <DEDUP_REMOVED lines=11> */
.L_x_159:
        /* <DEDUP_REMOVED lines=11> */
.L_x_160:
        /* <DEDUP_REMOVED lines=11> */
.L_x_161:
        /* <DEDUP_REMOVED lines=11> */
.L_x_162:
        /* <DEDUP_REMOVED lines=11> */
.L_x_163:
        /* <DEDUP_REMOVED lines=11> */
.L_x_164:
        /* <DEDUP_REMOVED lines=11> */
.L_x_165:
        /* <DEDUP_REMOVED lines=11> */
.L_x_166:
        /* <DEDUP_REMOVED lines=11> */
.L_x_167:
        /* <DEDUP_REMOVED lines=11> */
.L_x_168:
[----:B0-----:R0:W1:Y:S02]  /*7450*/  SYNCS.PHASECHK.TRANS64.TRYWAIT P0, [R3+URZ], R0 ;  /* 0x00000000030075a7 */ /* 0x001064000800017f */
[----:B-1----:R-:W-:Y:S05]  /*7460*/  @!P0 NANOSLEEP.SYNCS 0x989680 ;  /* 0x009896800000895d */ /* 0x002fea0003900000 */
[----:B------:R-:W1:Y:S02]  /*7470*/  @!P0 SYNCS.PHASECHK.TRANS64 P0, [R3+URZ], R0 ;  /* 0x00000000030085a7 */ /* 0x000e64000800007f */
[----:B-1----:R-:W-:Y:S05]  /*7480*/  @P0 EXIT ;  /* 0x000000000000094d */ /* 0x002fea0003800000 */
[----:B------:R-:W-:Y:S05]  /*7490*/  BRA `(.L_x_168) ;  /* 0xfffffffc00ec7947 */ /* 0x000fea000383ffff */
.L_x_169:
[----:B------:R-:W-:-:S00]  /*74a0*/  BRA `(.L_x_169) ;  /* 0xfffffffc00fc7947 */ /* 0x000fc0000383ffff */
[----:B------:R-:W-:-:S00]  /*74b0*/  NOP ;  /* 0x0000000000007918 */ /* 0x000fc00000000000 */
        /* <DEDUP_REMOVED lines=12> */
.L_x_170:


//--------------------- .nv.shared._ZN7cutlass13device_kernelINS_4conv6kernel13ConvUniversalINS1_16ConvProblemShapeILNS1_8OperatorE1ELi3EEENS1_10collective14CollectiveConvINS1_46MainloopSm90TmaGmmaWarpSpecializedImplicitGemmILS5_1ELi18ELi3EN4cute5tupleIJNSA_1CILi1EEESD_SD_EEENS1_36KernelImplicitTmaWarpSpecializedSm90ELi1EEENSB_IJNSC_ILi128EEENSC_ILi64EEENSB_IJNSC_ILi32EEEEEEEEENS_6half_tESM_NSA_8TiledMMAINSA_8MMA_AtomIJNSA_4SM904GMMA25MMA_64x64x16_F32F16F16_SSILNSQ_5MajorE0ELSS_1ELNSQ_7ScaleInE1ELST_1EEEEEENSA_6LayoutISE_NSB_IJNSC_ILi0EEESX_SX_EEEEENSB_IJNSA_10UnderscoreES10_S10_EEEEENS7_6detail26Sm90ImplicitGemmTileTraitsINSA_20SM90_TMA_LOAD_IM2COLENSA_14ComposedLayoutINSA_7SwizzleILi2ELi4ELi3EEENSA_18smem_ptr_flag_bitsILi16EEENSW_INSB_IJNSB_IJNSC_ILi8EEENSC_ILi16EEEEEENSB_IJSJ_SD_EEENSB_IJSD_NSC_ILi18EEEEEEEEENSB_IJNSB_IJSJ_NSC_ILi256EEEEEENSB_IJSD_SX_EEENSB_IJSX_NSC_ILi4096EEEEEEEEEEEEEvEENS14_INSA_13SM90_TMA_LOADENS16_INS17_ILi3ELi4ELi3EEES1A_NSW_INSB_IJNSB_IJSI_SD_EEENSB_IJS1B_NSC_ILi4EEEEEES1G_EEENSB_IJS1K_NSB_IJSI_NSC_ILi512EEEEEENSB_IJSX_NSC_ILi2048EEEEEEEEEEEEEvEEEENS_8epilogue10collective6detail29Sm90TmaWarpSpecializedAdapterINS27_15DefaultEpilogueISM_NSB_IJNSB_IJllllEEESD_SX_EEES2C_NS26_6thread17LinearCombinationISM_Li1EffLNS2D_9ScaleType4KindE0ELNS_15FloatRoundStyleE2ESM_EENS_4gemm15EpilogueDefaultEEEEEvvEEEEvNT_6ParamsE --------------------------
	.section	.nv.shared._ZN7cutlass13device_kernelINS_4conv6kernel13ConvUniversalINS1_16ConvProblemShapeILNS1_8OperatorE1ELi3EEENS1_10collective14CollectiveConvINS1_46MainloopSm90TmaGmmaWarpSpecializedImplicitGemmILS5_1ELi18ELi3EN4cute5tupleIJNSA_1CILi1EEESD_SD_EEENS1_36KernelImplicitTmaWarpSpecializedSm90ELi1EEENSB_IJNSC_ILi128EEENSC_ILi64EEENSB_IJNSC_ILi32EEEEEEEEENS_6half_tESM_NSA_8TiledMMAINSA_8MMA_AtomIJNSA_4SM904GMMA25MMA_64x64x16_F32F16F16_SSILNSQ_5MajorE0ELSS_1ELNSQ_7ScaleInE1ELST_1EEEEEENSA_6LayoutISE_NSB_IJNSC_ILi0EEESX_SX_EEEEENSB_IJNSA_10UnderscoreES10_S10_EEEEENS7_6detail26Sm90ImplicitGemmTileTraitsINSA_20SM90_TMA_LOAD_IM2COLENSA_14ComposedLayoutINSA_7SwizzleILi2ELi4ELi3EEENSA_18smem_ptr_flag_bitsILi16EEENSW_INSB_IJNSB_IJNSC_ILi8EEENSC_ILi16EEEEEENSB_IJSJ_SD_EEENSB_IJSD_NSC_ILi18EEEEEEEEENSB_IJNSB_IJSJ_NSC_ILi256EEEEEENSB_IJSD_SX_EEENSB_IJSX_NSC_ILi4096EEEEEEEEEEEEEvEENS14_INSA_13SM90_TMA_LOADENS16_INS17_ILi3ELi4ELi3EEES1A_NSW_INSB_IJNSB_IJSI_SD_EEENSB_IJS1B_NSC_ILi4EEEEEES1G_EEENSB_IJS1K_NSB_IJSI_NSC_ILi512EEEEEENSB_IJSX_NSC_ILi2048EEEEEEEEEEEEEvEEEENS_8epilogue10collective6detail29Sm90TmaWarpSpecializedAdapterINS27_15DefaultEpilogueISM_NSB_IJNSB_IJllllEEESD_SX_EEES2C_NS26_6thread17LinearCombinationISM_Li1EffLNS2D_9ScaleType4KindE0ELNS_15FloatRoundStyleE2ESM_EENS_4gemm15EpilogueDefaultEEEEEvvEEEEvNT_6ParamsE,"aw",@nobits
	.sectionflags	@""
	.align	16
	.zero		1024


//--------------------- .nv.shared.reserved.0     --------------------------
	.section	.nv.shared.reserved.0,"aw",@nobits
	.weak		__nv_reservedSMEM_offset_0_alias
	.size		__nv_reservedSMEM_offset_0_alias, 0, 0
	.other		__nv_reservedSMEM_offset_0_alias,@"STO_CUDA_RESERVED_SHARED STV_DEFAULT"
__nv_reservedSMEM_offset_0_alias:
	.zero		0


//--------------------- .nv.global                --------------------------
	.section	.nv.global,"aw",@nobits
.nv.global:
	.type		_ZN39_INTERNAL_b7be4fdb_4_k_cu_e3ace18e_27914cute1_E,@object
	.size		_ZN39_INTERNAL_b7be4fdb_4_k_cu_e3ace18e_27914cute1_E,(_ZN39_INTERNAL_b7be4fdb_4_k_cu_e3ace18e_27914cuda3std3__45__cpo6cbeginE - _ZN39_INTERNAL_b7be4fdb_4_k_cu_e3ace18e_27914cute1_E)
_ZN39_INTERNAL_b7be4fdb_4_k_cu_e3ace18e_27914cute1_E:
	.zero		1
	.type		_ZN39_INTERNAL_b7be4fdb_4_k_cu_e3ace18e_27914cuda3std3__45__cpo6cbeginE,@object
	.size		_ZN39_INTERNAL_b7be4fdb_4_k_cu_e3ace18e_27914cuda3std3__45__cpo6cbeginE,(_ZN39_INTERNAL_b7be4fdb_4_k_cu_e3ace18e_27914cuda3std3__48in_placeE - _ZN39_INTERNAL_b7be4fdb_4_k_cu_e3ace18e_27914cuda3std3__45__cpo6cbeginE)
_ZN39_INTERNAL_b7be4fdb_4_k_cu_e3ace18e_27914cuda3std3__45__cpo6cbeginE:
	.zero		1
	.type		_ZN39_INTERNAL_b7be4fdb_4_k_cu_e3ace18e_27914cuda3std3__48in_placeE,@object
	.size		_ZN39_INTERNAL_b7be4fdb_4_k_cu_e3ace18e_27914cuda3std3__48in_placeE,(_ZN39_INTERNAL_b7be4fdb_4_k_cu_e3ace18e_27914cuda3std6ranges3__45__cpo9iter_moveE - _ZN39_INTERNAL_b7be4fdb_4_k_cu_e3ace18e_27914cuda3std3__48in_placeE)
_ZN39_INTERNAL_b7be4fdb_4_k_cu_e3ace18e_27914cuda3std3__48in_placeE:
	.zero		1
	.type		_ZN39_INTERNAL_b7be4fdb_4_k_cu_e3ace18e_27914cuda3std6ranges3__45__cpo9iter_moveE,@object
	.size		_ZN39_INTERNAL_b7be4fdb_4_k_cu_e3ace18e_27914cuda3std6ranges3__45__cpo9iter_moveE,(_ZN39_INTERNAL_b7be4fdb_4_k_cu_e3ace18e_27914cuda3std3__45__cpo5beginE - _ZN39_INTERNAL_b7be4fdb_4_k_cu_e3ace18e_27914cuda3std6ranges3__45__cpo9iter_moveE)
_ZN39_INTERNAL_b7be4fdb_4_k_cu_e3ace18e_27914cuda3std6ranges3__45__cpo9iter_moveE:
	.zero		1
	.type		_ZN39_INTERNAL_b7be4fdb_4_k_cu_e3ace18e_27914cuda3std3__45__cpo5beginE,@object
	.size		_ZN39_INTERNAL_b7be4fdb_4_k_cu_e3ace18e_27914cuda3std3__45__cpo5beginE,(_ZN39_INTERNAL_b7be4fdb_4_k_cu_e3ace18e_27914cuda3std3__441_GLOBAL__N__b7be4fdb_4_k_cu_e3ace18e_27916ignoreE - _ZN39_INTERNAL_b7be4fdb_4_k_cu_e3ace18e_27914cuda3std3__45__cpo5beginE)
_ZN39_INTERNAL_b7be4fdb_4_k_cu_e3ace18e_27914cuda3std3__45__cpo5beginE:
	.zero		1
	.type		_ZN39_INTERNAL_b7be4fdb_4_k_cu_e3ace18e_27914cuda3std3__441_GLOBAL__N__b7be4fdb_4_k_cu_e3ace18e_27916ignoreE,@object
	.size		_ZN39_INTERNAL_b7be4fdb_4_k_cu_e3ace18e_27914cuda3std3__441_GLOBAL__N__b7be4fdb_4_k_cu_e3ace18e_27916ignoreE,(_ZN39_INTERNAL_b7be4fdb_4_k_cu_e3ace18e_27914cute7productE - _ZN39_INTERNAL_b7be4fdb_4_k_cu_e3ace18e_27914cuda3std3__441_GLOBAL__N__b7be4fdb_4_k_cu_e3ace18e_27916ignoreE)
_ZN39_INTERNAL_b7be4fdb_4_k_cu_e3ace18e_27914cuda3std3__441_GLOBAL__N__b7be4fdb_4_k_cu_e3ace18e_27916ignoreE:
	.zero		1
	.type		_ZN39_INTERNAL_b7be4fdb_4_k_cu_e3ace18e_27914cute7productE,@object
	.size		_ZN39_INTERNAL_b7be4fdb_4_k_cu_e3ace18e_27914cute7productE,(_ZN39_INTERNAL_b7be4fdb_4_k_cu_e3ace18e_27914cuda3std3__45__cpo3endE - _ZN39_INTERNAL_b7be4fdb_4_k_cu_e3ace18e_27914cute7productE)
_ZN39_INTERNAL_b7be4fdb_4_k_cu_e3ace18e_27914cute7productE:
	.zero		1
	.type		_ZN39_INTERNAL_b7be4fdb_4_k_cu_e3ace18e_27914cuda3std3__45__cpo3endE,@object
	.size		_ZN39_INTERNAL_b7be4fdb_4_k_cu_e3ace18e_27914cuda3std3__45__cpo3endE,(_ZN39_INTERNAL_b7be4fdb_4_k_cu_e3ace18e_27914cuda3std3__419piecewise_constructE - _ZN39_INTERNAL_b7be4fdb_4_k_cu_e3ace18e_27914cuda3std3__45__cpo3endE)
_ZN39_INTERNAL_b7be4fdb_4_k_cu_e3ace18e_27914cuda3std3__45__cpo3endE:
	.zero		1
	.type		_ZN39_INTERNAL_b7be4fdb_4_k_cu_e3ace18e_27914cuda3std3__419piecewise_constructE,@object
	.size		_ZN39_INTERNAL_b7be4fdb_4_k_cu_e3ace18e_27914cuda3std3__419piecewise_constructE,(_ZN39_INTERNAL_b7be4fdb_4_k_cu_e3ace18e_27914cuda3std3__45__cpo4cendE - _ZN39_INTERNAL_b7be4fdb_4_k_cu_e3ace18e_27914cuda3std3__419piecewise_constructE)
_ZN39_INTERNAL_b7be4fdb_4_k_cu_e3ace18e_27914cuda3std3__419piecewise_constructE:
	.zero		1
	.type		_ZN39_INTERNAL_b7be4fdb_4_k_cu_e3ace18e_27914cuda3std3__45__cpo4cendE,@object
	.size		_ZN39_INTERNAL_b7be4fdb_4_k_cu_e3ace18e_27914cuda3std3__45__cpo4cendE,(_ZN39_INTERNAL_b7be4fdb_4_k_cu_e3ace18e_27914cuda3std6ranges3__45__cpo4swapE - _ZN39_INTERNAL_b7be4fdb_4_k_cu_e3ace18e_27914cuda3std3__45__cpo4cendE)
_ZN39_INTERNAL_b7be4fdb_4_k_cu_e3ace18e_27914cuda3std3__45__cpo4cendE:
	.zero		1
	.type		_ZN39_INTERNAL_b7be4fdb_4_k_cu_e3ace18e_27914cuda3std6ranges3__45__cpo4swapE,@object
	.size		_ZN39_INTERNAL_b7be4fdb_4_k_cu_e3ace18e_27914cuda3std6ranges3__45__cpo4swapE,(.L_7 - _ZN39_INTERNAL_b7be4fdb_4_k_cu_e3ace18e_27914cuda3std6ranges3__45__cpo4swapE)
_ZN39_INTERNAL_b7be4fdb_4_k_cu_e3ace18e_27914cuda3std6ranges3__45__cpo4swapE:
	.zero		1
.L_7:


//--------------------- .nv.constant0._ZN7cutlass13device_kernelINS_4conv6kernel13ConvUniversalINS1_16ConvProblemShapeILNS1_8OperatorE1ELi3EEENS1_10collective14CollectiveConvINS1_46MainloopSm90TmaGmmaWarpSpecializedImplicitGemmILS5_1ELi18ELi3EN4cute5tupleIJNSA_1CILi1EEESD_SD_EEENS1_36KernelImplicitTmaWarpSpecializedSm90ELi1EEENSB_IJNSC_ILi128EEENSC_ILi64EEENSB_IJNSC_ILi32EEEEEEEEENS_6half_tESM_NSA_8TiledMMAINSA_8MMA_AtomIJNSA_4SM904GMMA25MMA_64x64x16_F32F16F16_SSILNSQ_5MajorE0ELSS_1ELNSQ_7ScaleInE1ELST_1EEEEEENSA_6LayoutISE_NSB_IJNSC_ILi0EEESX_SX_EEEEENSB_IJNSA_10UnderscoreES10_S10_EEEEENS7_6detail26Sm90ImplicitGemmTileTraitsINSA_20SM90_TMA_LOAD_IM2COLENSA_14ComposedLayoutINSA_7SwizzleILi2ELi4ELi3EEENSA_18smem_ptr_flag_bitsILi16EEENSW_INSB_IJNSB_IJNSC_ILi8EEENSC_ILi16EEEEEENSB_IJSJ_SD_EEENSB_IJSD_NSC_ILi18EEEEEEEEENSB_IJNSB_IJSJ_NSC_ILi256EEEEEENSB_IJSD_SX_EEENSB_IJSX_NSC_ILi4096EEEEEEEEEEEEEvEENS14_INSA_13SM90_TMA_LOADENS16_INS17_ILi3ELi4ELi3EEES1A_NSW_INSB_IJNSB_IJSI_SD_EEENSB_IJS1B_NSC_ILi4EEEEEES1G_EEENSB_IJS1K_NSB_IJSI_NSC_ILi512EEEEEENSB_IJSX_NSC_ILi2048EEEEEEEEEEEEEvEEEENS_8epilogue10collective6detail29Sm90TmaWarpSpecializedAdapterINS27_15DefaultEpilogueISM_NSB_IJNSB_IJllllEEESD_SX_EEES2C_NS26_6thread17LinearCombinationISM_Li1EffLNS2D_9ScaleType4KindE0ELNS_15FloatRoundStyleE2ESM_EENS_4gemm15EpilogueDefaultEEEEEvvEEEEvNT_6ParamsE --------------------------
	.section	.nv.constant0._ZN7cutlass13device_kernelINS_4conv6kernel13ConvUniversalINS1_16ConvProblemShapeILNS1_8OperatorE1ELi3EEENS1_10collective14CollectiveConvINS1_46MainloopSm90TmaGmmaWarpSpecializedImplicitGemmILS5_1ELi18ELi3EN4cute5tupleIJNSA_1CILi1EEESD_SD_EEENS1_36KernelImplicitTmaWarpSpecializedSm90ELi1EEENSB_IJNSC_ILi128EEENSC_ILi64EEENSB_IJNSC_ILi32EEEEEEEEENS_6half_tESM_NSA_8TiledMMAINSA_8MMA_AtomIJNSA_4SM904GMMA25MMA_64x64x16_F32F16F16_SSILNSQ_5MajorE0ELSS_1ELNSQ_7ScaleInE1ELST_1EEEEEENSA_6LayoutISE_NSB_IJNSC_ILi0EEESX_SX_EEEEENSB_IJNSA_10UnderscoreES10_S10_EEEEENS7_6detail26Sm90ImplicitGemmTileTraitsINSA_20SM90_TMA_LOAD_IM2COLENSA_14ComposedLayoutINSA_7SwizzleILi2ELi4ELi3EEENSA_18smem_ptr_flag_bitsILi16EEENSW_INSB_IJNSB_IJNSC_ILi8EEENSC_ILi16EEEEEENSB_IJSJ_SD_EEENSB_IJSD_NSC_ILi18EEEEEEEEENSB_IJNSB_IJSJ_NSC_ILi256EEEEEENSB_IJSD_SX_EEENSB_IJSX_NSC_ILi4096EEEEEEEEEEEEEvEENS14_INSA_13SM90_TMA_LOADENS16_INS17_ILi3ELi4ELi3EEES1A_NSW_INSB_IJNSB_IJSI_SD_EEENSB_IJS1B_NSC_ILi4EEEEEES1G_EEENSB_IJS1K_NSB_IJSI_NSC_ILi512EEEEEENSB_IJSX_NSC_ILi2048EEEEEEEEEEEEEvEEEENS_8epilogue10collective6detail29Sm90TmaWarpSpecializedAdapterINS27_15DefaultEpilogueISM_NSB_IJNSB_IJllllEEESD_SX_EEES2C_NS26_6thread17LinearCombinationISM_Li1EffLNS2D_9ScaleType4KindE0ELNS_15FloatRoundStyleE2ESM_EENS_4gemm15EpilogueDefaultEEEEEvvEEEEvNT_6ParamsE,"a",@progbits
	.sectionflags	@""
	.align	4
.nv.constant0._ZN7cutlass13device_kernelINS_4conv6kernel13ConvUniversalINS1_16ConvProblemShapeILNS1_8OperatorE1ELi3EEENS1_10collective14CollectiveConvINS1_46MainloopSm90TmaGmmaWarpSpecializedImplicitGemmILS5_1ELi18ELi3EN4cute5tupleIJNSA_1CILi1EEESD_SD_EEENS1_36KernelImplicitTmaWarpSpecializedSm90ELi1EEENSB_IJNSC_ILi128EEENSC_ILi64EEENSB_IJNSC_ILi32EEEEEEEEENS_6half_tESM_NSA_8TiledMMAINSA_8MMA_AtomIJNSA_4SM904GMMA25MMA_64x64x16_F32F16F16_SSILNSQ_5MajorE0ELSS_1ELNSQ_7ScaleInE1ELST_1EEEEEENSA_6LayoutISE_NSB_IJNSC_ILi0EEESX_SX_EEEEENSB_IJNSA_10UnderscoreES10_S10_EEEEENS7_6detail26Sm90ImplicitGemmTileTraitsINSA_20SM90_TMA_LOAD_IM2COLENSA_14ComposedLayoutINSA_7SwizzleILi2ELi4ELi3EEENSA_18smem_ptr_flag_bitsILi16EEENSW_INSB_IJNSB_IJNSC_ILi8EEENSC_ILi16EEEEEENSB_IJSJ_SD_EEENSB_IJSD_NSC_ILi18EEEEEEEEENSB_IJNSB_IJSJ_NSC_ILi256EEEEEENSB_IJSD_SX_EEENSB_IJSX_NSC_ILi4096EEEEEEEEEEEEEvEENS14_INSA_13SM90_TMA_LOADENS16_INS17_ILi3ELi4ELi3EEES1A_NSW_INSB_IJNSB_IJSI_SD_EEENSB_IJS1B_NSC_ILi4EEEEEES1G_EEENSB_IJS1K_NSB_IJSI_NSC_ILi512EEEEEENSB_IJSX_NSC_ILi2048EEEEEEEEEEEEEvEEEENS_8epilogue10collective6detail29Sm90TmaWarpSpecializedAdapterINS27_15DefaultEpilogueISM_NSB_IJNSB_IJllllEEESD_SX_EEES2C_NS26_6thread17LinearCombinationISM_Li1EffLNS2D_9ScaleType4KindE0ELNS_15FloatRoundStyleE2ESM_EENS_4gemm15EpilogueDefaultEEEEEvvEEEEvNT_6ParamsE:
	.zero		1664


//--------------------- SYMBOLS --------------------------

	.type		.nv.reservedSmem.offset0,@object
	.size		.nv.reservedSmem.offset0,0x4
